//
// Generated by NVIDIA NVVM Compiler
//
// Compiler Build ID: CL-36424714
// Cuda compilation tools, release 13.0, V13.0.88
// Based on NVVM 20.0.0
//

.version 9.0
.target sm_100
.address_size 64

	// .globl	_Z2FTPfS_S_S_S_S_iiiii
// _ZZ2FTPfS_S_S_S_S_iiiiiE3tIm has been demoted
// _ZZ5FTfinPfS_S_S_E6tkValR has been demoted
// _ZZ5FTfinPfS_S_S_E6tkValI has been demoted
.global .align 4 .b8 __cudart_i2opi_f[24] = {65, 144, 67, 60, 153, 149, 98, 219, 192, 221, 52, 245, 209, 87, 39, 252, 41, 21, 68, 78, 110, 131, 249, 162};

.visible .entry _Z2FTPfS_S_S_S_S_iiiii(
	.param .u64 .ptr .align 1 _Z2FTPfS_S_S_S_S_iiiii_param_0,
	.param .u64 .ptr .align 1 _Z2FTPfS_S_S_S_S_iiiii_param_1,
	.param .u64 .ptr .align 1 _Z2FTPfS_S_S_S_S_iiiii_param_2,
	.param .u64 .ptr .align 1 _Z2FTPfS_S_S_S_S_iiiii_param_3,
	.param .u64 .ptr .align 1 _Z2FTPfS_S_S_S_S_iiiii_param_4,
	.param .u64 .ptr .align 1 _Z2FTPfS_S_S_S_S_iiiii_param_5,
	.param .u32 _Z2FTPfS_S_S_S_S_iiiii_param_6,
	.param .u32 _Z2FTPfS_S_S_S_S_iiiii_param_7,
	.param .u32 _Z2FTPfS_S_S_S_S_iiiii_param_8,
	.param .u32 _Z2FTPfS_S_S_S_S_iiiii_param_9,
	.param .u32 _Z2FTPfS_S_S_S_S_iiiii_param_10
)
{
	.local .align 4 .b8 	__local_depot0[28];
	.reg .b64 	%SP;
	.reg .b64 	%SPL;
	.reg .pred 	%p<132>;
	.reg .b32 	%r<686>;
	.reg .b32 	%f<471>;
	.reg .b64 	%rd<270>;
	.reg .b64 	%fd<33>;
	// demoted variable
	.shared .align 4 .b8 _ZZ2FTPfS_S_S_S_S_iiiiiE3tIm[2048];
	mov.u64 	%SPL, __local_depot0;
	ld.param.u64 	%rd57, [_Z2FTPfS_S_S_S_S_iiiii_param_0];
	ld.param.u64 	%rd58, [_Z2FTPfS_S_S_S_S_iiiii_param_1];
	ld.param.u64 	%rd59, [_Z2FTPfS_S_S_S_S_iiiii_param_2];
	ld.param.u64 	%rd60, [_Z2FTPfS_S_S_S_S_iiiii_param_3];
	ld.param.u64 	%rd56, [_Z2FTPfS_S_S_S_S_iiiii_param_5];
	ld.param.u32 	%r229, [_Z2FTPfS_S_S_S_S_iiiii_param_6];
	ld.param.u32 	%r230, [_Z2FTPfS_S_S_S_S_iiiii_param_7];
	ld.param.u32 	%r231, [_Z2FTPfS_S_S_S_S_iiiii_param_8];
	ld.param.u32 	%r227, [_Z2FTPfS_S_S_S_S_iiiii_param_9];
	ld.param.u32 	%r232, [_Z2FTPfS_S_S_S_S_iiiii_param_10];
	cvta.to.global.u64 	%rd61, %rd60;
	cvta.to.global.u64 	%rd62, %rd59;
	cvta.to.global.u64 	%rd63, %rd58;
	cvta.to.global.u64 	%rd64, %rd57;
	add.u64 	%rd1, %SPL, 0;
	add.u64 	%rd2, %SPL, 0;
	mov.u32 	%r233, %tid.x;
	mov.u32 	%r234, %tid.y;
	mov.u32 	%r235, %tid.z;
	mov.u32 	%r236, %ctaid.x;
	mov.u32 	%r237, %ctaid.y;
	mov.u32 	%r238, %ctaid.z;
	shl.b32 	%r239, %r236, 3;
	shl.b32 	%r1, %r237, 3;
	shl.b32 	%r2, %r238, 3;
	add.s32 	%r240, %r1, %r234;
	add.s32 	%r241, %r2, %r235;
	mov.u32 	%r242, %nctaid.x;
	mad.lo.s32 	%r243, %r237, %r242, %r236;
	mul.lo.s32 	%r244, %r238, %r242;
	mov.u32 	%r245, %nctaid.y;
	mad.lo.s32 	%r3, %r244, %r245, %r243;
	mad.lo.s32 	%r246, %r230, %r241, %r240;
	add.s32 	%r247, %r239, %r233;
	mad.lo.s32 	%r248, %r246, %r229, %r247;
	mul.wide.s32 	%rd67, %r248, 4;
	add.s64 	%rd68, %rd64, %rd67;
	ld.global.f32 	%f116, [%rd68];
	shl.b32 	%r249, %r233, 8;
	mov.u32 	%r250, _ZZ2FTPfS_S_S_S_S_iiiiiE3tIm;
	add.s32 	%r251, %r250, %r249;
	shl.b32 	%r252, %r234, 5;
	add.s32 	%r253, %r251, %r252;
	shl.b32 	%r254, %r235, 2;
	add.s32 	%r255, %r253, %r254;
	st.shared.f32 	[%r255], %f116;
	shl.b32 	%r256, %r234, 3;
	add.s32 	%r257, %r256, %r233;
	shl.b32 	%r258, %r235, 6;
	add.s32 	%r259, %r257, %r258;
	shl.b32 	%r260, %r232, 9;
	add.s32 	%r4, %r259, %r260;
	mul.wide.s32 	%rd69, %r4, 4;
	add.s64 	%rd70, %rd63, %rd69;
	ld.global.f32 	%f117, [%rd70];
	add.s64 	%rd71, %rd62, %rd69;
	ld.global.f32 	%f1, [%rd71];
	add.s64 	%rd72, %rd61, %rd69;
	ld.global.f32 	%f2, [%rd72];
	bar.sync 	0;
	cvt.rn.f32.s32 	%f118, %r229;
	cvt.rn.f32.s32 	%f3, %r230;
	cvt.rn.f32.s32 	%f4, %r231;
	cvt.rn.f32.s32 	%f119, %r239;
	mul.f32 	%f120, %f117, %f119;
	div.rn.f32 	%f5, %f120, %f118;
	or.b32  	%r261, %r239, 1;
	cvt.rn.f32.s32 	%f121, %r261;
	mul.f32 	%f122, %f117, %f121;
	div.rn.f32 	%f6, %f122, %f118;
	or.b32  	%r262, %r239, 2;
	cvt.rn.f32.s32 	%f123, %r262;
	mul.f32 	%f124, %f117, %f123;
	div.rn.f32 	%f7, %f124, %f118;
	or.b32  	%r263, %r239, 3;
	cvt.rn.f32.s32 	%f125, %r263;
	mul.f32 	%f126, %f117, %f125;
	div.rn.f32 	%f8, %f126, %f118;
	or.b32  	%r264, %r239, 4;
	cvt.rn.f32.s32 	%f127, %r264;
	mul.f32 	%f128, %f117, %f127;
	div.rn.f32 	%f9, %f128, %f118;
	or.b32  	%r265, %r239, 5;
	cvt.rn.f32.s32 	%f129, %r265;
	mul.f32 	%f130, %f117, %f129;
	div.rn.f32 	%f10, %f130, %f118;
	or.b32  	%r266, %r239, 6;
	cvt.rn.f32.s32 	%f131, %r266;
	mul.f32 	%f132, %f117, %f131;
	div.rn.f32 	%f11, %f132, %f118;
	or.b32  	%r267, %r239, 7;
	cvt.rn.f32.s32 	%f133, %r267;
	mul.f32 	%f134, %f117, %f133;
	div.rn.f32 	%f12, %f134, %f118;
	mov.f32 	%f453, 0f00000000;
	mov.b32 	%r620, 0;
	mov.u64 	%rd237, __cudart_i2opi_f;
	mov.f32 	%f454, %f453;
$L__BB0_1:
	shl.b32 	%r269, %r620, 2;
	mov.u32 	%r270, _ZZ2FTPfS_S_S_S_S_iiiiiE3tIm;
	add.s32 	%r6, %r270, %r269;
	add.s32 	%r271, %r2, %r620;
	cvt.rn.f32.u32 	%f135, %r271;
	mul.f32 	%f136, %f2, %f135;
	div.rn.f32 	%f15, %f136, %f4;
	mov.b32 	%r621, 0;
$L__BB0_2:
	shl.b32 	%r272, %r621, 5;
	add.s32 	%r8, %r6, %r272;
	add.s32 	%r273, %r1, %r621;
	cvt.rn.f32.u32 	%f137, %r273;
	mul.f32 	%f138, %f1, %f137;
	div.rn.f32 	%f18, %f138, %f3;
	ld.shared.f32 	%f19, [%r8];
	add.f32 	%f139, %f18, %f5;
	add.f32 	%f140, %f15, %f139;
	mul.f32 	%f20, %f140, 0f40C90FD8;
	mul.f32 	%f141, %f20, 0f3F22F983;
	cvt.rni.s32.f32 	%r629, %f141;
	cvt.rn.f32.s32 	%f142, %r629;
	fma.rn.f32 	%f143, %f142, 0fBFC90FDA, %f20;
	fma.rn.f32 	%f144, %f142, 0fB3A22168, %f143;
	fma.rn.f32 	%f456, %f142, 0fA7C234C5, %f144;
	abs.f32 	%f22, %f20;
	setp.ltu.f32 	%p1, %f22, 0f47CE4780;
	mov.u32 	%r625, %r629;
	mov.f32 	%f455, %f456;
	@%p1 bra 	$L__BB0_10;
	setp.neu.f32 	%p2, %f22, 0f7F800000;
	@%p2 bra 	$L__BB0_5;
	mov.f32 	%f147, 0f00000000;
	mul.rn.f32 	%f455, %f20, %f147;
	mov.b32 	%r625, 0;
	bra.uni 	$L__BB0_10;
$L__BB0_5:
	mov.b32 	%r10, %f20;
	shl.b32 	%r275, %r10, 8;
	or.b32  	%r11, %r275, -2147483648;
	mov.b64 	%rd254, 0;
	mov.b32 	%r622, 0;
	mov.u64 	%rd252, __cudart_i2opi_f;
	mov.u64 	%rd253, %rd2;
$L__BB0_6:
	.pragma "nounroll";
	ld.global.nc.u32 	%r276, [%rd252];
	mad.wide.u32 	%rd75, %r276, %r11, %rd254;
	shr.u64 	%rd254, %rd75, 32;
	st.local.u32 	[%rd253], %rd75;
	add.s32 	%r622, %r622, 1;
	add.s64 	%rd253, %rd253, 4;
	add.s64 	%rd252, %rd252, 4;
	setp.ne.s32 	%p3, %r622, 6;
	@%p3 bra 	$L__BB0_6;
	shr.u32 	%r277, %r10, 23;
	st.local.u32 	[%rd2+24], %rd254;
	and.b32  	%r14, %r277, 31;
	and.b32  	%r278, %r277, 224;
	add.s32 	%r279, %r278, -128;
	shr.u32 	%r280, %r279, 5;
	mul.wide.u32 	%rd76, %r280, 4;
	sub.s64 	%rd9, %rd2, %rd76;
	ld.local.u32 	%r623, [%rd9+24];
	ld.local.u32 	%r624, [%rd9+20];
	setp.eq.s32 	%p4, %r14, 0;
	@%p4 bra 	$L__BB0_9;
	shf.l.wrap.b32 	%r623, %r624, %r623, %r14;
	ld.local.u32 	%r281, [%rd9+16];
	shf.l.wrap.b32 	%r624, %r281, %r624, %r14;
$L__BB0_9:
	shr.u32 	%r282, %r623, 30;
	shf.l.wrap.b32 	%r283, %r624, %r623, 2;
	shl.b32 	%r284, %r624, 2;
	shr.u32 	%r285, %r283, 31;
	add.s32 	%r286, %r285, %r282;
	neg.s32 	%r287, %r286;
	setp.lt.s32 	%p5, %r10, 0;
	selp.b32 	%r625, %r287, %r286, %p5;
	xor.b32  	%r288, %r283, %r10;
	shr.s32 	%r289, %r283, 31;
	xor.b32  	%r290, %r289, %r283;
	xor.b32  	%r291, %r289, %r284;
	cvt.u64.u32 	%rd77, %r290;
	shl.b64 	%rd78, %rd77, 32;
	cvt.u64.u32 	%rd79, %r291;
	or.b64  	%rd80, %rd78, %rd79;
	cvt.rn.f64.s64 	%fd1, %rd80;
	mul.f64 	%fd2, %fd1, 0d3BF921FB54442D19;
	cvt.rn.f32.f64 	%f145, %fd2;
	neg.f32 	%f146, %f145;
	setp.lt.s32 	%p6, %r288, 0;
	selp.f32 	%f455, %f146, %f145, %p6;
$L__BB0_10:
	setp.ltu.f32 	%p7, %f22, 0f47CE4780;
	add.s32 	%r293, %r625, 1;
	mul.rn.f32 	%f148, %f455, %f455;
	and.b32  	%r294, %r625, 1;
	setp.eq.b32 	%p8, %r294, 1;
	selp.f32 	%f149, %f455, 0f3F800000, %p8;
	fma.rn.f32 	%f150, %f148, %f149, 0f00000000;
	fma.rn.f32 	%f151, %f148, 0f37CBAC00, 0fBAB607ED;
	selp.f32 	%f152, 0fB94D4153, %f151, %p8;
	selp.f32 	%f153, 0f3C0885E4, 0f3D2AAABB, %p8;
	fma.rn.f32 	%f154, %f152, %f148, %f153;
	selp.f32 	%f155, 0fBE2AAAA8, 0fBEFFFFFF, %p8;
	fma.rn.f32 	%f156, %f154, %f148, %f155;
	fma.rn.f32 	%f157, %f156, %f150, %f149;
	and.b32  	%r295, %r293, 2;
	setp.eq.s32 	%p9, %r295, 0;
	mov.f32 	%f158, 0f00000000;
	sub.f32 	%f159, %f158, %f157;
	selp.f32 	%f160, %f157, %f159, %p9;
	fma.rn.f32 	%f26, %f19, %f160, %f454;
	@%p7 bra 	$L__BB0_18;
	setp.neu.f32 	%p10, %f22, 0f7F800000;
	@%p10 bra 	$L__BB0_13;
	mov.f32 	%f163, 0f00000000;
	mul.rn.f32 	%f456, %f20, %f163;
	mov.b32 	%r629, 0;
	bra.uni 	$L__BB0_18;
$L__BB0_13:
	mov.b32 	%r23, %f20;
	shl.b32 	%r297, %r23, 8;
	or.b32  	%r24, %r297, -2147483648;
	mov.b64 	%rd255, 0;
	mov.b32 	%r626, 0;
$L__BB0_14:
	.pragma "nounroll";
	mul.wide.u32 	%rd82, %r626, 4;
	mov.u64 	%rd83, __cudart_i2opi_f;
	add.s64 	%rd84, %rd83, %rd82;
	ld.global.nc.u32 	%r298, [%rd84];
	mad.wide.u32 	%rd85, %r298, %r24, %rd255;
	shr.u64 	%rd255, %rd85, 32;
	add.s64 	%rd86, %rd1, %rd82;
	st.local.u32 	[%rd86], %rd85;
	add.s32 	%r626, %r626, 1;
	setp.ne.s32 	%p11, %r626, 6;
	@%p11 bra 	$L__BB0_14;
	shr.u32 	%r299, %r23, 23;
	st.local.u32 	[%rd1+24], %rd255;
	and.b32  	%r27, %r299, 31;
	and.b32  	%r300, %r299, 224;
	add.s32 	%r301, %r300, -128;
	shr.u32 	%r302, %r301, 5;
	mul.wide.u32 	%rd87, %r302, 4;
	sub.s64 	%rd12, %rd1, %rd87;
	ld.local.u32 	%r627, [%rd12+24];
	ld.local.u32 	%r628, [%rd12+20];
	setp.eq.s32 	%p12, %r27, 0;
	@%p12 bra 	$L__BB0_17;
	shf.l.wrap.b32 	%r627, %r628, %r627, %r27;
	ld.local.u32 	%r303, [%rd12+16];
	shf.l.wrap.b32 	%r628, %r303, %r628, %r27;
$L__BB0_17:
	shr.u32 	%r304, %r627, 30;
	shf.l.wrap.b32 	%r305, %r628, %r627, 2;
	shl.b32 	%r306, %r628, 2;
	shr.u32 	%r307, %r305, 31;
	add.s32 	%r308, %r307, %r304;
	neg.s32 	%r309, %r308;
	setp.lt.s32 	%p13, %r23, 0;
	selp.b32 	%r629, %r309, %r308, %p13;
	xor.b32  	%r310, %r305, %r23;
	shr.s32 	%r311, %r305, 31;
	xor.b32  	%r312, %r311, %r305;
	xor.b32  	%r313, %r311, %r306;
	cvt.u64.u32 	%rd88, %r312;
	shl.b64 	%rd89, %rd88, 32;
	cvt.u64.u32 	%rd90, %r313;
	or.b64  	%rd91, %rd89, %rd90;
	cvt.rn.f64.s64 	%fd3, %rd91;
	mul.f64 	%fd4, %fd3, 0d3BF921FB54442D19;
	cvt.rn.f32.f64 	%f161, %fd4;
	neg.f32 	%f162, %f161;
	setp.lt.s32 	%p14, %r310, 0;
	selp.f32 	%f456, %f162, %f161, %p14;
$L__BB0_18:
	mul.rn.f32 	%f164, %f456, %f456;
	and.b32  	%r315, %r629, 1;
	setp.eq.b32 	%p15, %r315, 1;
	selp.f32 	%f165, 0f3F800000, %f456, %p15;
	fma.rn.f32 	%f166, %f164, %f165, 0f00000000;
	fma.rn.f32 	%f167, %f164, 0f37CBAC00, 0fBAB607ED;
	selp.f32 	%f168, %f167, 0fB94D4153, %p15;
	selp.f32 	%f169, 0f3D2AAABB, 0f3C0885E4, %p15;
	fma.rn.f32 	%f170, %f168, %f164, %f169;
	selp.f32 	%f171, 0fBEFFFFFF, 0fBE2AAAA8, %p15;
	fma.rn.f32 	%f172, %f170, %f164, %f171;
	fma.rn.f32 	%f173, %f172, %f166, %f165;
	and.b32  	%r316, %r629, 2;
	setp.eq.s32 	%p16, %r316, 0;
	mov.f32 	%f174, 0f00000000;
	sub.f32 	%f175, %f174, %f173;
	selp.f32 	%f176, %f173, %f175, %p16;
	mul.f32 	%f177, %f19, %f176;
	sub.f32 	%f30, %f453, %f177;
	bar.sync 	0;
	ld.shared.f32 	%f31, [%r8+256];
	add.f32 	%f178, %f18, %f6;
	add.f32 	%f179, %f15, %f178;
	mul.f32 	%f32, %f179, 0f40C90FD8;
	mul.f32 	%f180, %f32, 0f3F22F983;
	cvt.rni.s32.f32 	%r637, %f180;
	cvt.rn.f32.s32 	%f181, %r637;
	fma.rn.f32 	%f182, %f181, 0fBFC90FDA, %f32;
	fma.rn.f32 	%f183, %f181, 0fB3A22168, %f182;
	fma.rn.f32 	%f458, %f181, 0fA7C234C5, %f183;
	abs.f32 	%f34, %f32;
	setp.ltu.f32 	%p17, %f34, 0f47CE4780;
	mov.u32 	%r633, %r637;
	mov.f32 	%f457, %f458;
	@%p17 bra 	$L__BB0_26;
	setp.eq.f32 	%p18, %f34, 0f7F800000;
	@%p18 bra 	$L__BB0_25;
	mov.b32 	%r37, %f32;
	shl.b32 	%r318, %r37, 8;
	or.b32  	%r38, %r318, -2147483648;
	mov.b64 	%rd256, 0;
	mov.b32 	%r630, 0;
$L__BB0_21:
	.pragma "nounroll";
	mul.wide.u32 	%rd93, %r630, 4;
	mov.u64 	%rd94, __cudart_i2opi_f;
	add.s64 	%rd95, %rd94, %rd93;
	ld.global.nc.u32 	%r319, [%rd95];
	mad.wide.u32 	%rd96, %r319, %r38, %rd256;
	shr.u64 	%rd256, %rd96, 32;
	add.s64 	%rd97, %rd2, %rd93;
	st.local.u32 	[%rd97], %rd96;
	add.s32 	%r630, %r630, 1;
	setp.ne.s32 	%p19, %r630, 6;
	@%p19 bra 	$L__BB0_21;
	shr.u32 	%r320, %r37, 23;
	st.local.u32 	[%rd2+24], %rd256;
	and.b32  	%r41, %r320, 31;
	and.b32  	%r321, %r320, 224;
	add.s32 	%r322, %r321, -128;
	shr.u32 	%r323, %r322, 5;
	mul.wide.u32 	%rd98, %r323, 4;
	sub.s64 	%rd15, %rd2, %rd98;
	ld.local.u32 	%r631, [%rd15+24];
	ld.local.u32 	%r632, [%rd15+20];
	setp.eq.s32 	%p20, %r41, 0;
	@%p20 bra 	$L__BB0_24;
	shf.l.wrap.b32 	%r631, %r632, %r631, %r41;
	ld.local.u32 	%r324, [%rd15+16];
	shf.l.wrap.b32 	%r632, %r324, %r632, %r41;
$L__BB0_24:
	shr.u32 	%r325, %r631, 30;
	shf.l.wrap.b32 	%r326, %r632, %r631, 2;
	shl.b32 	%r327, %r632, 2;
	shr.u32 	%r328, %r326, 31;
	add.s32 	%r329, %r328, %r325;
	neg.s32 	%r330, %r329;
	setp.lt.s32 	%p21, %r37, 0;
	selp.b32 	%r633, %r330, %r329, %p21;
	xor.b32  	%r331, %r326, %r37;
	shr.s32 	%r332, %r326, 31;
	xor.b32  	%r333, %r332, %r326;
	xor.b32  	%r334, %r332, %r327;
	cvt.u64.u32 	%rd99, %r333;
	shl.b64 	%rd100, %rd99, 32;
	cvt.u64.u32 	%rd101, %r334;
	or.b64  	%rd102, %rd100, %rd101;
	cvt.rn.f64.s64 	%fd5, %rd102;
	mul.f64 	%fd6, %fd5, 0d3BF921FB54442D19;
	cvt.rn.f32.f64 	%f184, %fd6;
	neg.f32 	%f185, %f184;
	setp.lt.s32 	%p22, %r331, 0;
	selp.f32 	%f457, %f185, %f184, %p22;
	bra.uni 	$L__BB0_26;
$L__BB0_25:
	mov.f32 	%f186, 0f00000000;
	mul.rn.f32 	%f457, %f32, %f186;
	mov.b32 	%r633, 0;
$L__BB0_26:
	setp.ltu.f32 	%p23, %f34, 0f47CE4780;
	add.s32 	%r336, %r633, 1;
	mul.rn.f32 	%f187, %f457, %f457;
	and.b32  	%r337, %r633, 1;
	setp.eq.b32 	%p24, %r337, 1;
	selp.f32 	%f188, %f457, 0f3F800000, %p24;
	fma.rn.f32 	%f189, %f187, %f188, 0f00000000;
	fma.rn.f32 	%f190, %f187, 0f37CBAC00, 0fBAB607ED;
	selp.f32 	%f191, 0fB94D4153, %f190, %p24;
	selp.f32 	%f192, 0f3C0885E4, 0f3D2AAABB, %p24;
	fma.rn.f32 	%f193, %f191, %f187, %f192;
	selp.f32 	%f194, 0fBE2AAAA8, 0fBEFFFFFF, %p24;
	fma.rn.f32 	%f195, %f193, %f187, %f194;
	fma.rn.f32 	%f196, %f195, %f189, %f188;
	and.b32  	%r338, %r336, 2;
	setp.eq.s32 	%p25, %r338, 0;
	mov.f32 	%f197, 0f00000000;
	sub.f32 	%f198, %f197, %f196;
	selp.f32 	%f199, %f196, %f198, %p25;
	fma.rn.f32 	%f38, %f31, %f199, %f26;
	@%p23 bra 	$L__BB0_34;
	setp.eq.f32 	%p26, %f34, 0f7F800000;
	@%p26 bra 	$L__BB0_33;
	mov.b32 	%r50, %f32;
	shl.b32 	%r340, %r50, 8;
	or.b32  	%r51, %r340, -2147483648;
	mov.b64 	%rd257, 0;
	mov.b32 	%r634, 0;
$L__BB0_29:
	.pragma "nounroll";
	mul.wide.u32 	%rd104, %r634, 4;
	mov.u64 	%rd105, __cudart_i2opi_f;
	add.s64 	%rd106, %rd105, %rd104;
	ld.global.nc.u32 	%r341, [%rd106];
	mad.wide.u32 	%rd107, %r341, %r51, %rd257;
	shr.u64 	%rd257, %rd107, 32;
	add.s64 	%rd108, %rd1, %rd104;
	st.local.u32 	[%rd108], %rd107;
	add.s32 	%r634, %r634, 1;
	setp.ne.s32 	%p27, %r634, 6;
	@%p27 bra 	$L__BB0_29;
	shr.u32 	%r342, %r50, 23;
	st.local.u32 	[%rd1+24], %rd257;
	and.b32  	%r54, %r342, 31;
	and.b32  	%r343, %r342, 224;
	add.s32 	%r344, %r343, -128;
	shr.u32 	%r345, %r344, 5;
	mul.wide.u32 	%rd109, %r345, 4;
	sub.s64 	%rd18, %rd1, %rd109;
	ld.local.u32 	%r635, [%rd18+24];
	ld.local.u32 	%r636, [%rd18+20];
	setp.eq.s32 	%p28, %r54, 0;
	@%p28 bra 	$L__BB0_32;
	shf.l.wrap.b32 	%r635, %r636, %r635, %r54;
	ld.local.u32 	%r346, [%rd18+16];
	shf.l.wrap.b32 	%r636, %r346, %r636, %r54;
$L__BB0_32:
	shr.u32 	%r347, %r635, 30;
	shf.l.wrap.b32 	%r348, %r636, %r635, 2;
	shl.b32 	%r349, %r636, 2;
	shr.u32 	%r350, %r348, 31;
	add.s32 	%r351, %r350, %r347;
	neg.s32 	%r352, %r351;
	setp.lt.s32 	%p29, %r50, 0;
	selp.b32 	%r637, %r352, %r351, %p29;
	xor.b32  	%r353, %r348, %r50;
	shr.s32 	%r354, %r348, 31;
	xor.b32  	%r355, %r354, %r348;
	xor.b32  	%r356, %r354, %r349;
	cvt.u64.u32 	%rd110, %r355;
	shl.b64 	%rd111, %rd110, 32;
	cvt.u64.u32 	%rd112, %r356;
	or.b64  	%rd113, %rd111, %rd112;
	cvt.rn.f64.s64 	%fd7, %rd113;
	mul.f64 	%fd8, %fd7, 0d3BF921FB54442D19;
	cvt.rn.f32.f64 	%f200, %fd8;
	neg.f32 	%f201, %f200;
	setp.lt.s32 	%p30, %r353, 0;
	selp.f32 	%f458, %f201, %f200, %p30;
	bra.uni 	$L__BB0_34;
$L__BB0_33:
	mov.f32 	%f202, 0f00000000;
	mul.rn.f32 	%f458, %f32, %f202;
	mov.b32 	%r637, 0;
$L__BB0_34:
	mul.rn.f32 	%f203, %f458, %f458;
	and.b32  	%r358, %r637, 1;
	setp.eq.b32 	%p31, %r358, 1;
	selp.f32 	%f204, 0f3F800000, %f458, %p31;
	fma.rn.f32 	%f205, %f203, %f204, 0f00000000;
	fma.rn.f32 	%f206, %f203, 0f37CBAC00, 0fBAB607ED;
	selp.f32 	%f207, %f206, 0fB94D4153, %p31;
	selp.f32 	%f208, 0f3D2AAABB, 0f3C0885E4, %p31;
	fma.rn.f32 	%f209, %f207, %f203, %f208;
	selp.f32 	%f210, 0fBEFFFFFF, 0fBE2AAAA8, %p31;
	fma.rn.f32 	%f211, %f209, %f203, %f210;
	fma.rn.f32 	%f212, %f211, %f205, %f204;
	and.b32  	%r359, %r637, 2;
	setp.eq.s32 	%p32, %r359, 0;
	mov.f32 	%f213, 0f00000000;
	sub.f32 	%f214, %f213, %f212;
	selp.f32 	%f215, %f212, %f214, %p32;
	mul.f32 	%f216, %f31, %f215;
	sub.f32 	%f42, %f30, %f216;
	bar.sync 	0;
	ld.shared.f32 	%f43, [%r8+512];
	add.f32 	%f217, %f18, %f7;
	add.f32 	%f218, %f15, %f217;
	mul.f32 	%f44, %f218, 0f40C90FD8;
	mul.f32 	%f219, %f44, 0f3F22F983;
	cvt.rni.s32.f32 	%r645, %f219;
	cvt.rn.f32.s32 	%f220, %r645;
	fma.rn.f32 	%f221, %f220, 0fBFC90FDA, %f44;
	fma.rn.f32 	%f222, %f220, 0fB3A22168, %f221;
	fma.rn.f32 	%f460, %f220, 0fA7C234C5, %f222;
	abs.f32 	%f46, %f44;
	setp.ltu.f32 	%p33, %f46, 0f47CE4780;
	mov.u32 	%r641, %r645;
	mov.f32 	%f459, %f460;
	@%p33 bra 	$L__BB0_42;
	setp.eq.f32 	%p34, %f46, 0f7F800000;
	@%p34 bra 	$L__BB0_41;
	mov.b32 	%r64, %f44;
	shl.b32 	%r361, %r64, 8;
	or.b32  	%r65, %r361, -2147483648;
	mov.b64 	%rd258, 0;
	mov.b32 	%r638, 0;
$L__BB0_37:
	.pragma "nounroll";
	mul.wide.u32 	%rd115, %r638, 4;
	mov.u64 	%rd116, __cudart_i2opi_f;
	add.s64 	%rd117, %rd116, %rd115;
	ld.global.nc.u32 	%r362, [%rd117];
	mad.wide.u32 	%rd118, %r362, %r65, %rd258;
	shr.u64 	%rd258, %rd118, 32;
	add.s64 	%rd119, %rd2, %rd115;
	st.local.u32 	[%rd119], %rd118;
	add.s32 	%r638, %r638, 1;
	setp.ne.s32 	%p35, %r638, 6;
	@%p35 bra 	$L__BB0_37;
	shr.u32 	%r363, %r64, 23;
	st.local.u32 	[%rd2+24], %rd258;
	and.b32  	%r68, %r363, 31;
	and.b32  	%r364, %r363, 224;
	add.s32 	%r365, %r364, -128;
	shr.u32 	%r366, %r365, 5;
	mul.wide.u32 	%rd120, %r366, 4;
	sub.s64 	%rd21, %rd2, %rd120;
	ld.local.u32 	%r639, [%rd21+24];
	ld.local.u32 	%r640, [%rd21+20];
	setp.eq.s32 	%p36, %r68, 0;
	@%p36 bra 	$L__BB0_40;
	shf.l.wrap.b32 	%r639, %r640, %r639, %r68;
	ld.local.u32 	%r367, [%rd21+16];
	shf.l.wrap.b32 	%r640, %r367, %r640, %r68;
$L__BB0_40:
	shr.u32 	%r368, %r639, 30;
	shf.l.wrap.b32 	%r369, %r640, %r639, 2;
	shl.b32 	%r370, %r640, 2;
	shr.u32 	%r371, %r369, 31;
	add.s32 	%r372, %r371, %r368;
	neg.s32 	%r373, %r372;
	setp.lt.s32 	%p37, %r64, 0;
	selp.b32 	%r641, %r373, %r372, %p37;
	xor.b32  	%r374, %r369, %r64;
	shr.s32 	%r375, %r369, 31;
	xor.b32  	%r376, %r375, %r369;
	xor.b32  	%r377, %r375, %r370;
	cvt.u64.u32 	%rd121, %r376;
	shl.b64 	%rd122, %rd121, 32;
	cvt.u64.u32 	%rd123, %r377;
	or.b64  	%rd124, %rd122, %rd123;
	cvt.rn.f64.s64 	%fd9, %rd124;
	mul.f64 	%fd10, %fd9, 0d3BF921FB54442D19;
	cvt.rn.f32.f64 	%f223, %fd10;
	neg.f32 	%f224, %f223;
	setp.lt.s32 	%p38, %r374, 0;
	selp.f32 	%f459, %f224, %f223, %p38;
	bra.uni 	$L__BB0_42;
$L__BB0_41:
	mov.f32 	%f225, 0f00000000;
	mul.rn.f32 	%f459, %f44, %f225;
	mov.b32 	%r641, 0;
$L__BB0_42:
	setp.ltu.f32 	%p39, %f46, 0f47CE4780;
	add.s32 	%r379, %r641, 1;
	mul.rn.f32 	%f226, %f459, %f459;
	and.b32  	%r380, %r641, 1;
	setp.eq.b32 	%p40, %r380, 1;
	selp.f32 	%f227, %f459, 0f3F800000, %p40;
	fma.rn.f32 	%f228, %f226, %f227, 0f00000000;
	fma.rn.f32 	%f229, %f226, 0f37CBAC00, 0fBAB607ED;
	selp.f32 	%f230, 0fB94D4153, %f229, %p40;
	selp.f32 	%f231, 0f3C0885E4, 0f3D2AAABB, %p40;
	fma.rn.f32 	%f232, %f230, %f226, %f231;
	selp.f32 	%f233, 0fBE2AAAA8, 0fBEFFFFFF, %p40;
	fma.rn.f32 	%f234, %f232, %f226, %f233;
	fma.rn.f32 	%f235, %f234, %f228, %f227;
	and.b32  	%r381, %r379, 2;
	setp.eq.s32 	%p41, %r381, 0;
	mov.f32 	%f236, 0f00000000;
	sub.f32 	%f237, %f236, %f235;
	selp.f32 	%f238, %f235, %f237, %p41;
	fma.rn.f32 	%f50, %f43, %f238, %f38;
	@%p39 bra 	$L__BB0_50;
	setp.eq.f32 	%p42, %f46, 0f7F800000;
	@%p42 bra 	$L__BB0_49;
	mov.b32 	%r77, %f44;
	shl.b32 	%r383, %r77, 8;
	or.b32  	%r78, %r383, -2147483648;
	mov.b64 	%rd259, 0;
	mov.b32 	%r642, 0;
$L__BB0_45:
	.pragma "nounroll";
	mul.wide.u32 	%rd126, %r642, 4;
	mov.u64 	%rd127, __cudart_i2opi_f;
	add.s64 	%rd128, %rd127, %rd126;
	ld.global.nc.u32 	%r384, [%rd128];
	mad.wide.u32 	%rd129, %r384, %r78, %rd259;
	shr.u64 	%rd259, %rd129, 32;
	add.s64 	%rd130, %rd1, %rd126;
	st.local.u32 	[%rd130], %rd129;
	add.s32 	%r642, %r642, 1;
	setp.ne.s32 	%p43, %r642, 6;
	@%p43 bra 	$L__BB0_45;
	shr.u32 	%r385, %r77, 23;
	st.local.u32 	[%rd1+24], %rd259;
	and.b32  	%r81, %r385, 31;
	and.b32  	%r386, %r385, 224;
	add.s32 	%r387, %r386, -128;
	shr.u32 	%r388, %r387, 5;
	mul.wide.u32 	%rd131, %r388, 4;
	sub.s64 	%rd24, %rd1, %rd131;
	ld.local.u32 	%r643, [%rd24+24];
	ld.local.u32 	%r644, [%rd24+20];
	setp.eq.s32 	%p44, %r81, 0;
	@%p44 bra 	$L__BB0_48;
	shf.l.wrap.b32 	%r643, %r644, %r643, %r81;
	ld.local.u32 	%r389, [%rd24+16];
	shf.l.wrap.b32 	%r644, %r389, %r644, %r81;
$L__BB0_48:
	shr.u32 	%r390, %r643, 30;
	shf.l.wrap.b32 	%r391, %r644, %r643, 2;
	shl.b32 	%r392, %r644, 2;
	shr.u32 	%r393, %r391, 31;
	add.s32 	%r394, %r393, %r390;
	neg.s32 	%r395, %r394;
	setp.lt.s32 	%p45, %r77, 0;
	selp.b32 	%r645, %r395, %r394, %p45;
	xor.b32  	%r396, %r391, %r77;
	shr.s32 	%r397, %r391, 31;
	xor.b32  	%r398, %r397, %r391;
	xor.b32  	%r399, %r397, %r392;
	cvt.u64.u32 	%rd132, %r398;
	shl.b64 	%rd133, %rd132, 32;
	cvt.u64.u32 	%rd134, %r399;
	or.b64  	%rd135, %rd133, %rd134;
	cvt.rn.f64.s64 	%fd11, %rd135;
	mul.f64 	%fd12, %fd11, 0d3BF921FB54442D19;
	cvt.rn.f32.f64 	%f239, %fd12;
	neg.f32 	%f240, %f239;
	setp.lt.s32 	%p46, %r396, 0;
	selp.f32 	%f460, %f240, %f239, %p46;
	bra.uni 	$L__BB0_50;
$L__BB0_49:
	mov.f32 	%f241, 0f00000000;
	mul.rn.f32 	%f460, %f44, %f241;
	mov.b32 	%r645, 0;
$L__BB0_50:
	mul.rn.f32 	%f242, %f460, %f460;
	and.b32  	%r401, %r645, 1;
	setp.eq.b32 	%p47, %r401, 1;
	selp.f32 	%f243, 0f3F800000, %f460, %p47;
	fma.rn.f32 	%f244, %f242, %f243, 0f00000000;
	fma.rn.f32 	%f245, %f242, 0f37CBAC00, 0fBAB607ED;
	selp.f32 	%f246, %f245, 0fB94D4153, %p47;
	selp.f32 	%f247, 0f3D2AAABB, 0f3C0885E4, %p47;
	fma.rn.f32 	%f248, %f246, %f242, %f247;
	selp.f32 	%f249, 0fBEFFFFFF, 0fBE2AAAA8, %p47;
	fma.rn.f32 	%f250, %f248, %f242, %f249;
	fma.rn.f32 	%f251, %f250, %f244, %f243;
	and.b32  	%r402, %r645, 2;
	setp.eq.s32 	%p48, %r402, 0;
	mov.f32 	%f252, 0f00000000;
	sub.f32 	%f253, %f252, %f251;
	selp.f32 	%f254, %f251, %f253, %p48;
	mul.f32 	%f255, %f43, %f254;
	sub.f32 	%f54, %f42, %f255;
	bar.sync 	0;
	ld.shared.f32 	%f55, [%r8+768];
	add.f32 	%f256, %f18, %f8;
	add.f32 	%f257, %f15, %f256;
	mul.f32 	%f56, %f257, 0f40C90FD8;
	mul.f32 	%f258, %f56, 0f3F22F983;
	cvt.rni.s32.f32 	%r653, %f258;
	cvt.rn.f32.s32 	%f259, %r653;
	fma.rn.f32 	%f260, %f259, 0fBFC90FDA, %f56;
	fma.rn.f32 	%f261, %f259, 0fB3A22168, %f260;
	fma.rn.f32 	%f462, %f259, 0fA7C234C5, %f261;
	abs.f32 	%f58, %f56;
	setp.ltu.f32 	%p49, %f58, 0f47CE4780;
	mov.u32 	%r649, %r653;
	mov.f32 	%f461, %f462;
	@%p49 bra 	$L__BB0_58;
	setp.eq.f32 	%p50, %f58, 0f7F800000;
	@%p50 bra 	$L__BB0_57;
	mov.b32 	%r91, %f56;
	shl.b32 	%r404, %r91, 8;
	or.b32  	%r92, %r404, -2147483648;
	mov.b64 	%rd260, 0;
	mov.b32 	%r646, 0;
$L__BB0_53:
	.pragma "nounroll";
	mul.wide.u32 	%rd137, %r646, 4;
	mov.u64 	%rd138, __cudart_i2opi_f;
	add.s64 	%rd139, %rd138, %rd137;
	ld.global.nc.u32 	%r405, [%rd139];
	mad.wide.u32 	%rd140, %r405, %r92, %rd260;
	shr.u64 	%rd260, %rd140, 32;
	add.s64 	%rd141, %rd2, %rd137;
	st.local.u32 	[%rd141], %rd140;
	add.s32 	%r646, %r646, 1;
	setp.ne.s32 	%p51, %r646, 6;
	@%p51 bra 	$L__BB0_53;
	shr.u32 	%r406, %r91, 23;
	st.local.u32 	[%rd2+24], %rd260;
	and.b32  	%r95, %r406, 31;
	and.b32  	%r407, %r406, 224;
	add.s32 	%r408, %r407, -128;
	shr.u32 	%r409, %r408, 5;
	mul.wide.u32 	%rd142, %r409, 4;
	sub.s64 	%rd27, %rd2, %rd142;
	ld.local.u32 	%r647, [%rd27+24];
	ld.local.u32 	%r648, [%rd27+20];
	setp.eq.s32 	%p52, %r95, 0;
	@%p52 bra 	$L__BB0_56;
	shf.l.wrap.b32 	%r647, %r648, %r647, %r95;
	ld.local.u32 	%r410, [%rd27+16];
	shf.l.wrap.b32 	%r648, %r410, %r648, %r95;
$L__BB0_56:
	shr.u32 	%r411, %r647, 30;
	shf.l.wrap.b32 	%r412, %r648, %r647, 2;
	shl.b32 	%r413, %r648, 2;
	shr.u32 	%r414, %r412, 31;
	add.s32 	%r415, %r414, %r411;
	neg.s32 	%r416, %r415;
	setp.lt.s32 	%p53, %r91, 0;
	selp.b32 	%r649, %r416, %r415, %p53;
	xor.b32  	%r417, %r412, %r91;
	shr.s32 	%r418, %r412, 31;
	xor.b32  	%r419, %r418, %r412;
	xor.b32  	%r420, %r418, %r413;
	cvt.u64.u32 	%rd143, %r419;
	shl.b64 	%rd144, %rd143, 32;
	cvt.u64.u32 	%rd145, %r420;
	or.b64  	%rd146, %rd144, %rd145;
	cvt.rn.f64.s64 	%fd13, %rd146;
	mul.f64 	%fd14, %fd13, 0d3BF921FB54442D19;
	cvt.rn.f32.f64 	%f262, %fd14;
	neg.f32 	%f263, %f262;
	setp.lt.s32 	%p54, %r417, 0;
	selp.f32 	%f461, %f263, %f262, %p54;
	bra.uni 	$L__BB0_58;
$L__BB0_57:
	mov.f32 	%f264, 0f00000000;
	mul.rn.f32 	%f461, %f56, %f264;
	mov.b32 	%r649, 0;
$L__BB0_58:
	setp.ltu.f32 	%p55, %f58, 0f47CE4780;
	add.s32 	%r422, %r649, 1;
	mul.rn.f32 	%f265, %f461, %f461;
	and.b32  	%r423, %r649, 1;
	setp.eq.b32 	%p56, %r423, 1;
	selp.f32 	%f266, %f461, 0f3F800000, %p56;
	fma.rn.f32 	%f267, %f265, %f266, 0f00000000;
	fma.rn.f32 	%f268, %f265, 0f37CBAC00, 0fBAB607ED;
	selp.f32 	%f269, 0fB94D4153, %f268, %p56;
	selp.f32 	%f270, 0f3C0885E4, 0f3D2AAABB, %p56;
	fma.rn.f32 	%f271, %f269, %f265, %f270;
	selp.f32 	%f272, 0fBE2AAAA8, 0fBEFFFFFF, %p56;
	fma.rn.f32 	%f273, %f271, %f265, %f272;
	fma.rn.f32 	%f274, %f273, %f267, %f266;
	and.b32  	%r424, %r422, 2;
	setp.eq.s32 	%p57, %r424, 0;
	mov.f32 	%f275, 0f00000000;
	sub.f32 	%f276, %f275, %f274;
	selp.f32 	%f277, %f274, %f276, %p57;
	fma.rn.f32 	%f62, %f55, %f277, %f50;
	@%p55 bra 	$L__BB0_66;
	setp.eq.f32 	%p58, %f58, 0f7F800000;
	@%p58 bra 	$L__BB0_65;
	mov.b32 	%r104, %f56;
	shl.b32 	%r426, %r104, 8;
	or.b32  	%r105, %r426, -2147483648;
	mov.b64 	%rd261, 0;
	mov.b32 	%r650, 0;
$L__BB0_61:
	.pragma "nounroll";
	mul.wide.u32 	%rd148, %r650, 4;
	mov.u64 	%rd149, __cudart_i2opi_f;
	add.s64 	%rd150, %rd149, %rd148;
	ld.global.nc.u32 	%r427, [%rd150];
	mad.wide.u32 	%rd151, %r427, %r105, %rd261;
	shr.u64 	%rd261, %rd151, 32;
	add.s64 	%rd152, %rd1, %rd148;
	st.local.u32 	[%rd152], %rd151;
	add.s32 	%r650, %r650, 1;
	setp.ne.s32 	%p59, %r650, 6;
	@%p59 bra 	$L__BB0_61;
	shr.u32 	%r428, %r104, 23;
	st.local.u32 	[%rd1+24], %rd261;
	and.b32  	%r108, %r428, 31;
	and.b32  	%r429, %r428, 224;
	add.s32 	%r430, %r429, -128;
	shr.u32 	%r431, %r430, 5;
	mul.wide.u32 	%rd153, %r431, 4;
	sub.s64 	%rd30, %rd1, %rd153;
	ld.local.u32 	%r651, [%rd30+24];
	ld.local.u32 	%r652, [%rd30+20];
	setp.eq.s32 	%p60, %r108, 0;
	@%p60 bra 	$L__BB0_64;
	shf.l.wrap.b32 	%r651, %r652, %r651, %r108;
	ld.local.u32 	%r432, [%rd30+16];
	shf.l.wrap.b32 	%r652, %r432, %r652, %r108;
$L__BB0_64:
	shr.u32 	%r433, %r651, 30;
	shf.l.wrap.b32 	%r434, %r652, %r651, 2;
	shl.b32 	%r435, %r652, 2;
	shr.u32 	%r436, %r434, 31;
	add.s32 	%r437, %r436, %r433;
	neg.s32 	%r438, %r437;
	setp.lt.s32 	%p61, %r104, 0;
	selp.b32 	%r653, %r438, %r437, %p61;
	xor.b32  	%r439, %r434, %r104;
	shr.s32 	%r440, %r434, 31;
	xor.b32  	%r441, %r440, %r434;
	xor.b32  	%r442, %r440, %r435;
	cvt.u64.u32 	%rd154, %r441;
	shl.b64 	%rd155, %rd154, 32;
	cvt.u64.u32 	%rd156, %r442;
	or.b64  	%rd157, %rd155, %rd156;
	cvt.rn.f64.s64 	%fd15, %rd157;
	mul.f64 	%fd16, %fd15, 0d3BF921FB54442D19;
	cvt.rn.f32.f64 	%f278, %fd16;
	neg.f32 	%f279, %f278;
	setp.lt.s32 	%p62, %r439, 0;
	selp.f32 	%f462, %f279, %f278, %p62;
	bra.uni 	$L__BB0_66;
$L__BB0_65:
	mov.f32 	%f280, 0f00000000;
	mul.rn.f32 	%f462, %f56, %f280;
	mov.b32 	%r653, 0;
$L__BB0_66:
	mul.rn.f32 	%f281, %f462, %f462;
	and.b32  	%r444, %r653, 1;
	setp.eq.b32 	%p63, %r444, 1;
	selp.f32 	%f282, 0f3F800000, %f462, %p63;
	fma.rn.f32 	%f283, %f281, %f282, 0f00000000;
	fma.rn.f32 	%f284, %f281, 0f37CBAC00, 0fBAB607ED;
	selp.f32 	%f285, %f284, 0fB94D4153, %p63;
	selp.f32 	%f286, 0f3D2AAABB, 0f3C0885E4, %p63;
	fma.rn.f32 	%f287, %f285, %f281, %f286;
	selp.f32 	%f288, 0fBEFFFFFF, 0fBE2AAAA8, %p63;
	fma.rn.f32 	%f289, %f287, %f281, %f288;
	fma.rn.f32 	%f290, %f289, %f283, %f282;
	and.b32  	%r445, %r653, 2;
	setp.eq.s32 	%p64, %r445, 0;
	mov.f32 	%f291, 0f00000000;
	sub.f32 	%f292, %f291, %f290;
	selp.f32 	%f293, %f290, %f292, %p64;
	mul.f32 	%f294, %f55, %f293;
	sub.f32 	%f66, %f54, %f294;
	bar.sync 	0;
	ld.shared.f32 	%f67, [%r8+1024];
	add.f32 	%f295, %f18, %f9;
	add.f32 	%f296, %f15, %f295;
	mul.f32 	%f68, %f296, 0f40C90FD8;
	mul.f32 	%f297, %f68, 0f3F22F983;
	cvt.rni.s32.f32 	%r661, %f297;
	cvt.rn.f32.s32 	%f298, %r661;
	fma.rn.f32 	%f299, %f298, 0fBFC90FDA, %f68;
	fma.rn.f32 	%f300, %f298, 0fB3A22168, %f299;
	fma.rn.f32 	%f464, %f298, 0fA7C234C5, %f300;
	abs.f32 	%f70, %f68;
	setp.ltu.f32 	%p65, %f70, 0f47CE4780;
	mov.u32 	%r657, %r661;
	mov.f32 	%f463, %f464;
	@%p65 bra 	$L__BB0_74;
	setp.eq.f32 	%p66, %f70, 0f7F800000;
	@%p66 bra 	$L__BB0_73;
	mov.b32 	%r118, %f68;
	shl.b32 	%r447, %r118, 8;
	or.b32  	%r119, %r447, -2147483648;
	mov.b64 	%rd262, 0;
	mov.b32 	%r654, 0;
$L__BB0_69:
	.pragma "nounroll";
	mul.wide.u32 	%rd159, %r654, 4;
	mov.u64 	%rd160, __cudart_i2opi_f;
	add.s64 	%rd161, %rd160, %rd159;
	ld.global.nc.u32 	%r448, [%rd161];
	mad.wide.u32 	%rd162, %r448, %r119, %rd262;
	shr.u64 	%rd262, %rd162, 32;
	add.s64 	%rd163, %rd2, %rd159;
	st.local.u32 	[%rd163], %rd162;
	add.s32 	%r654, %r654, 1;
	setp.ne.s32 	%p67, %r654, 6;
	@%p67 bra 	$L__BB0_69;
	shr.u32 	%r449, %r118, 23;
	st.local.u32 	[%rd2+24], %rd262;
	and.b32  	%r122, %r449, 31;
	and.b32  	%r450, %r449, 224;
	add.s32 	%r451, %r450, -128;
	shr.u32 	%r452, %r451, 5;
	mul.wide.u32 	%rd164, %r452, 4;
	sub.s64 	%rd33, %rd2, %rd164;
	ld.local.u32 	%r655, [%rd33+24];
	ld.local.u32 	%r656, [%rd33+20];
	setp.eq.s32 	%p68, %r122, 0;
	@%p68 bra 	$L__BB0_72;
	shf.l.wrap.b32 	%r655, %r656, %r655, %r122;
	ld.local.u32 	%r453, [%rd33+16];
	shf.l.wrap.b32 	%r656, %r453, %r656, %r122;
$L__BB0_72:
	shr.u32 	%r454, %r655, 30;
	shf.l.wrap.b32 	%r455, %r656, %r655, 2;
	shl.b32 	%r456, %r656, 2;
	shr.u32 	%r457, %r455, 31;
	add.s32 	%r458, %r457, %r454;
	neg.s32 	%r459, %r458;
	setp.lt.s32 	%p69, %r118, 0;
	selp.b32 	%r657, %r459, %r458, %p69;
	xor.b32  	%r460, %r455, %r118;
	shr.s32 	%r461, %r455, 31;
	xor.b32  	%r462, %r461, %r455;
	xor.b32  	%r463, %r461, %r456;
	cvt.u64.u32 	%rd165, %r462;
	shl.b64 	%rd166, %rd165, 32;
	cvt.u64.u32 	%rd167, %r463;
	or.b64  	%rd168, %rd166, %rd167;
	cvt.rn.f64.s64 	%fd17, %rd168;
	mul.f64 	%fd18, %fd17, 0d3BF921FB54442D19;
	cvt.rn.f32.f64 	%f301, %fd18;
	neg.f32 	%f302, %f301;
	setp.lt.s32 	%p70, %r460, 0;
	selp.f32 	%f463, %f302, %f301, %p70;
	bra.uni 	$L__BB0_74;
$L__BB0_73:
	mov.f32 	%f303, 0f00000000;
	mul.rn.f32 	%f463, %f68, %f303;
	mov.b32 	%r657, 0;
$L__BB0_74:
	setp.ltu.f32 	%p71, %f70, 0f47CE4780;
	add.s32 	%r465, %r657, 1;
	mul.rn.f32 	%f304, %f463, %f463;
	and.b32  	%r466, %r657, 1;
	setp.eq.b32 	%p72, %r466, 1;
	selp.f32 	%f305, %f463, 0f3F800000, %p72;
	fma.rn.f32 	%f306, %f304, %f305, 0f00000000;
	fma.rn.f32 	%f307, %f304, 0f37CBAC00, 0fBAB607ED;
	selp.f32 	%f308, 0fB94D4153, %f307, %p72;
	selp.f32 	%f309, 0f3C0885E4, 0f3D2AAABB, %p72;
	fma.rn.f32 	%f310, %f308, %f304, %f309;
	selp.f32 	%f311, 0fBE2AAAA8, 0fBEFFFFFF, %p72;
	fma.rn.f32 	%f312, %f310, %f304, %f311;
	fma.rn.f32 	%f313, %f312, %f306, %f305;
	and.b32  	%r467, %r465, 2;
	setp.eq.s32 	%p73, %r467, 0;
	mov.f32 	%f314, 0f00000000;
	sub.f32 	%f315, %f314, %f313;
	selp.f32 	%f316, %f313, %f315, %p73;
	fma.rn.f32 	%f74, %f67, %f316, %f62;
	@%p71 bra 	$L__BB0_82;
	setp.eq.f32 	%p74, %f70, 0f7F800000;
	@%p74 bra 	$L__BB0_81;
	mov.b32 	%r131, %f68;
	shl.b32 	%r469, %r131, 8;
	or.b32  	%r132, %r469, -2147483648;
	mov.b64 	%rd263, 0;
	mov.b32 	%r658, 0;
$L__BB0_77:
	.pragma "nounroll";
	mul.wide.u32 	%rd170, %r658, 4;
	mov.u64 	%rd171, __cudart_i2opi_f;
	add.s64 	%rd172, %rd171, %rd170;
	ld.global.nc.u32 	%r470, [%rd172];
	mad.wide.u32 	%rd173, %r470, %r132, %rd263;
	shr.u64 	%rd263, %rd173, 32;
	add.s64 	%rd174, %rd1, %rd170;
	st.local.u32 	[%rd174], %rd173;
	add.s32 	%r658, %r658, 1;
	setp.ne.s32 	%p75, %r658, 6;
	@%p75 bra 	$L__BB0_77;
	shr.u32 	%r471, %r131, 23;
	st.local.u32 	[%rd1+24], %rd263;
	and.b32  	%r135, %r471, 31;
	and.b32  	%r472, %r471, 224;
	add.s32 	%r473, %r472, -128;
	shr.u32 	%r474, %r473, 5;
	mul.wide.u32 	%rd175, %r474, 4;
	sub.s64 	%rd36, %rd1, %rd175;
	ld.local.u32 	%r659, [%rd36+24];
	ld.local.u32 	%r660, [%rd36+20];
	setp.eq.s32 	%p76, %r135, 0;
	@%p76 bra 	$L__BB0_80;
	shf.l.wrap.b32 	%r659, %r660, %r659, %r135;
	ld.local.u32 	%r475, [%rd36+16];
	shf.l.wrap.b32 	%r660, %r475, %r660, %r135;
$L__BB0_80:
	shr.u32 	%r476, %r659, 30;
	shf.l.wrap.b32 	%r477, %r660, %r659, 2;
	shl.b32 	%r478, %r660, 2;
	shr.u32 	%r479, %r477, 31;
	add.s32 	%r480, %r479, %r476;
	neg.s32 	%r481, %r480;
	setp.lt.s32 	%p77, %r131, 0;
	selp.b32 	%r661, %r481, %r480, %p77;
	xor.b32  	%r482, %r477, %r131;
	shr.s32 	%r483, %r477, 31;
	xor.b32  	%r484, %r483, %r477;
	xor.b32  	%r485, %r483, %r478;
	cvt.u64.u32 	%rd176, %r484;
	shl.b64 	%rd177, %rd176, 32;
	cvt.u64.u32 	%rd178, %r485;
	or.b64  	%rd179, %rd177, %rd178;
	cvt.rn.f64.s64 	%fd19, %rd179;
	mul.f64 	%fd20, %fd19, 0d3BF921FB54442D19;
	cvt.rn.f32.f64 	%f317, %fd20;
	neg.f32 	%f318, %f317;
	setp.lt.s32 	%p78, %r482, 0;
	selp.f32 	%f464, %f318, %f317, %p78;
	bra.uni 	$L__BB0_82;
$L__BB0_81:
	mov.f32 	%f319, 0f00000000;
	mul.rn.f32 	%f464, %f68, %f319;
	mov.b32 	%r661, 0;
$L__BB0_82:
	mul.rn.f32 	%f320, %f464, %f464;
	and.b32  	%r487, %r661, 1;
	setp.eq.b32 	%p79, %r487, 1;
	selp.f32 	%f321, 0f3F800000, %f464, %p79;
	fma.rn.f32 	%f322, %f320, %f321, 0f00000000;
	fma.rn.f32 	%f323, %f320, 0f37CBAC00, 0fBAB607ED;
	selp.f32 	%f324, %f323, 0fB94D4153, %p79;
	selp.f32 	%f325, 0f3D2AAABB, 0f3C0885E4, %p79;
	fma.rn.f32 	%f326, %f324, %f320, %f325;
	selp.f32 	%f327, 0fBEFFFFFF, 0fBE2AAAA8, %p79;
	fma.rn.f32 	%f328, %f326, %f320, %f327;
	fma.rn.f32 	%f329, %f328, %f322, %f321;
	and.b32  	%r488, %r661, 2;
	setp.eq.s32 	%p80, %r488, 0;
	mov.f32 	%f330, 0f00000000;
	sub.f32 	%f331, %f330, %f329;
	selp.f32 	%f332, %f329, %f331, %p80;
	mul.f32 	%f333, %f67, %f332;
	sub.f32 	%f78, %f66, %f333;
	bar.sync 	0;
	ld.shared.f32 	%f79, [%r8+1280];
	add.f32 	%f334, %f18, %f10;
	add.f32 	%f335, %f15, %f334;
	mul.f32 	%f80, %f335, 0f40C90FD8;
	mul.f32 	%f336, %f80, 0f3F22F983;
	cvt.rni.s32.f32 	%r669, %f336;
	cvt.rn.f32.s32 	%f337, %r669;
	fma.rn.f32 	%f338, %f337, 0fBFC90FDA, %f80;
	fma.rn.f32 	%f339, %f337, 0fB3A22168, %f338;
	fma.rn.f32 	%f466, %f337, 0fA7C234C5, %f339;
	abs.f32 	%f82, %f80;
	setp.ltu.f32 	%p81, %f82, 0f47CE4780;
	mov.u32 	%r665, %r669;
	mov.f32 	%f465, %f466;
	@%p81 bra 	$L__BB0_90;
	setp.eq.f32 	%p82, %f82, 0f7F800000;
	@%p82 bra 	$L__BB0_89;
	mov.b32 	%r145, %f80;
	shl.b32 	%r490, %r145, 8;
	or.b32  	%r146, %r490, -2147483648;
	mov.b64 	%rd264, 0;
	mov.b32 	%r662, 0;
$L__BB0_85:
	.pragma "nounroll";
	mul.wide.u32 	%rd181, %r662, 4;
	mov.u64 	%rd182, __cudart_i2opi_f;
	add.s64 	%rd183, %rd182, %rd181;
	ld.global.nc.u32 	%r491, [%rd183];
	mad.wide.u32 	%rd184, %r491, %r146, %rd264;
	shr.u64 	%rd264, %rd184, 32;
	add.s64 	%rd185, %rd2, %rd181;
	st.local.u32 	[%rd185], %rd184;
	add.s32 	%r662, %r662, 1;
	setp.ne.s32 	%p83, %r662, 6;
	@%p83 bra 	$L__BB0_85;
	shr.u32 	%r492, %r145, 23;
	st.local.u32 	[%rd2+24], %rd264;
	and.b32  	%r149, %r492, 31;
	and.b32  	%r493, %r492, 224;
	add.s32 	%r494, %r493, -128;
	shr.u32 	%r495, %r494, 5;
	mul.wide.u32 	%rd186, %r495, 4;
	sub.s64 	%rd39, %rd2, %rd186;
	ld.local.u32 	%r663, [%rd39+24];
	ld.local.u32 	%r664, [%rd39+20];
	setp.eq.s32 	%p84, %r149, 0;
	@%p84 bra 	$L__BB0_88;
	shf.l.wrap.b32 	%r663, %r664, %r663, %r149;
	ld.local.u32 	%r496, [%rd39+16];
	shf.l.wrap.b32 	%r664, %r496, %r664, %r149;
$L__BB0_88:
	shr.u32 	%r497, %r663, 30;
	shf.l.wrap.b32 	%r498, %r664, %r663, 2;
	shl.b32 	%r499, %r664, 2;
	shr.u32 	%r500, %r498, 31;
	add.s32 	%r501, %r500, %r497;
	neg.s32 	%r502, %r501;
	setp.lt.s32 	%p85, %r145, 0;
	selp.b32 	%r665, %r502, %r501, %p85;
	xor.b32  	%r503, %r498, %r145;
	shr.s32 	%r504, %r498, 31;
	xor.b32  	%r505, %r504, %r498;
	xor.b32  	%r506, %r504, %r499;
	cvt.u64.u32 	%rd187, %r505;
	shl.b64 	%rd188, %rd187, 32;
	cvt.u64.u32 	%rd189, %r506;
	or.b64  	%rd190, %rd188, %rd189;
	cvt.rn.f64.s64 	%fd21, %rd190;
	mul.f64 	%fd22, %fd21, 0d3BF921FB54442D19;
	cvt.rn.f32.f64 	%f340, %fd22;
	neg.f32 	%f341, %f340;
	setp.lt.s32 	%p86, %r503, 0;
	selp.f32 	%f465, %f341, %f340, %p86;
	bra.uni 	$L__BB0_90;
$L__BB0_89:
	mov.f32 	%f342, 0f00000000;
	mul.rn.f32 	%f465, %f80, %f342;
	mov.b32 	%r665, 0;
$L__BB0_90:
	setp.ltu.f32 	%p87, %f82, 0f47CE4780;
	add.s32 	%r508, %r665, 1;
	mul.rn.f32 	%f343, %f465, %f465;
	and.b32  	%r509, %r665, 1;
	setp.eq.b32 	%p88, %r509, 1;
	selp.f32 	%f344, %f465, 0f3F800000, %p88;
	fma.rn.f32 	%f345, %f343, %f344, 0f00000000;
	fma.rn.f32 	%f346, %f343, 0f37CBAC00, 0fBAB607ED;
	selp.f32 	%f347, 0fB94D4153, %f346, %p88;
	selp.f32 	%f348, 0f3C0885E4, 0f3D2AAABB, %p88;
	fma.rn.f32 	%f349, %f347, %f343, %f348;
	selp.f32 	%f350, 0fBE2AAAA8, 0fBEFFFFFF, %p88;
	fma.rn.f32 	%f351, %f349, %f343, %f350;
	fma.rn.f32 	%f352, %f351, %f345, %f344;
	and.b32  	%r510, %r508, 2;
	setp.eq.s32 	%p89, %r510, 0;
	mov.f32 	%f353, 0f00000000;
	sub.f32 	%f354, %f353, %f352;
	selp.f32 	%f355, %f352, %f354, %p89;
	fma.rn.f32 	%f86, %f79, %f355, %f74;
	@%p87 bra 	$L__BB0_98;
	setp.eq.f32 	%p90, %f82, 0f7F800000;
	@%p90 bra 	$L__BB0_97;
	mov.b32 	%r158, %f80;
	shl.b32 	%r512, %r158, 8;
	or.b32  	%r159, %r512, -2147483648;
	mov.b64 	%rd265, 0;
	mov.b32 	%r666, 0;
$L__BB0_93:
	.pragma "nounroll";
	mul.wide.u32 	%rd192, %r666, 4;
	mov.u64 	%rd193, __cudart_i2opi_f;
	add.s64 	%rd194, %rd193, %rd192;
	ld.global.nc.u32 	%r513, [%rd194];
	mad.wide.u32 	%rd195, %r513, %r159, %rd265;
	shr.u64 	%rd265, %rd195, 32;
	add.s64 	%rd196, %rd1, %rd192;
	st.local.u32 	[%rd196], %rd195;
	add.s32 	%r666, %r666, 1;
	setp.ne.s32 	%p91, %r666, 6;
	@%p91 bra 	$L__BB0_93;
	shr.u32 	%r514, %r158, 23;
	st.local.u32 	[%rd1+24], %rd265;
	and.b32  	%r162, %r514, 31;
	and.b32  	%r515, %r514, 224;
	add.s32 	%r516, %r515, -128;
	shr.u32 	%r517, %r516, 5;
	mul.wide.u32 	%rd197, %r517, 4;
	sub.s64 	%rd42, %rd1, %rd197;
	ld.local.u32 	%r667, [%rd42+24];
	ld.local.u32 	%r668, [%rd42+20];
	setp.eq.s32 	%p92, %r162, 0;
	@%p92 bra 	$L__BB0_96;
	shf.l.wrap.b32 	%r667, %r668, %r667, %r162;
	ld.local.u32 	%r518, [%rd42+16];
	shf.l.wrap.b32 	%r668, %r518, %r668, %r162;
$L__BB0_96:
	shr.u32 	%r519, %r667, 30;
	shf.l.wrap.b32 	%r520, %r668, %r667, 2;
	shl.b32 	%r521, %r668, 2;
	shr.u32 	%r522, %r520, 31;
	add.s32 	%r523, %r522, %r519;
	neg.s32 	%r524, %r523;
	setp.lt.s32 	%p93, %r158, 0;
	selp.b32 	%r669, %r524, %r523, %p93;
	xor.b32  	%r525, %r520, %r158;
	shr.s32 	%r526, %r520, 31;
	xor.b32  	%r527, %r526, %r520;
	xor.b32  	%r528, %r526, %r521;
	cvt.u64.u32 	%rd198, %r527;
	shl.b64 	%rd199, %rd198, 32;
	cvt.u64.u32 	%rd200, %r528;
	or.b64  	%rd201, %rd199, %rd200;
	cvt.rn.f64.s64 	%fd23, %rd201;
	mul.f64 	%fd24, %fd23, 0d3BF921FB54442D19;
	cvt.rn.f32.f64 	%f356, %fd24;
	neg.f32 	%f357, %f356;
	setp.lt.s32 	%p94, %r525, 0;
	selp.f32 	%f466, %f357, %f356, %p94;
	bra.uni 	$L__BB0_98;
$L__BB0_97:
	mov.f32 	%f358, 0f00000000;
	mul.rn.f32 	%f466, %f80, %f358;
	mov.b32 	%r669, 0;
$L__BB0_98:
	mul.rn.f32 	%f359, %f466, %f466;
	and.b32  	%r530, %r669, 1;
	setp.eq.b32 	%p95, %r530, 1;
	selp.f32 	%f360, 0f3F800000, %f466, %p95;
	fma.rn.f32 	%f361, %f359, %f360, 0f00000000;
	fma.rn.f32 	%f362, %f359, 0f37CBAC00, 0fBAB607ED;
	selp.f32 	%f363, %f362, 0fB94D4153, %p95;
	selp.f32 	%f364, 0f3D2AAABB, 0f3C0885E4, %p95;
	fma.rn.f32 	%f365, %f363, %f359, %f364;
	selp.f32 	%f366, 0fBEFFFFFF, 0fBE2AAAA8, %p95;
	fma.rn.f32 	%f367, %f365, %f359, %f366;
	fma.rn.f32 	%f368, %f367, %f361, %f360;
	and.b32  	%r531, %r669, 2;
	setp.eq.s32 	%p96, %r531, 0;
	mov.f32 	%f369, 0f00000000;
	sub.f32 	%f370, %f369, %f368;
	selp.f32 	%f371, %f368, %f370, %p96;
	mul.f32 	%f372, %f79, %f371;
	sub.f32 	%f90, %f78, %f372;
	bar.sync 	0;
	ld.shared.f32 	%f91, [%r8+1536];
	add.f32 	%f373, %f18, %f11;
	add.f32 	%f374, %f15, %f373;
	mul.f32 	%f92, %f374, 0f40C90FD8;
	mul.f32 	%f375, %f92, 0f3F22F983;
	cvt.rni.s32.f32 	%r677, %f375;
	cvt.rn.f32.s32 	%f376, %r677;
	fma.rn.f32 	%f377, %f376, 0fBFC90FDA, %f92;
	fma.rn.f32 	%f378, %f376, 0fB3A22168, %f377;
	fma.rn.f32 	%f468, %f376, 0fA7C234C5, %f378;
	abs.f32 	%f94, %f92;
	setp.ltu.f32 	%p97, %f94, 0f47CE4780;
	mov.u32 	%r673, %r677;
	mov.f32 	%f467, %f468;
	@%p97 bra 	$L__BB0_106;
	setp.eq.f32 	%p98, %f94, 0f7F800000;
	@%p98 bra 	$L__BB0_105;
	mov.b32 	%r172, %f92;
	shl.b32 	%r533, %r172, 8;
	or.b32  	%r173, %r533, -2147483648;
	mov.b64 	%rd266, 0;
	mov.b32 	%r670, 0;
$L__BB0_101:
	.pragma "nounroll";
	mul.wide.u32 	%rd203, %r670, 4;
	mov.u64 	%rd204, __cudart_i2opi_f;
	add.s64 	%rd205, %rd204, %rd203;
	ld.global.nc.u32 	%r534, [%rd205];
	mad.wide.u32 	%rd206, %r534, %r173, %rd266;
	shr.u64 	%rd266, %rd206, 32;
	add.s64 	%rd207, %rd2, %rd203;
	st.local.u32 	[%rd207], %rd206;
	add.s32 	%r670, %r670, 1;
	setp.ne.s32 	%p99, %r670, 6;
	@%p99 bra 	$L__BB0_101;
	shr.u32 	%r535, %r172, 23;
	st.local.u32 	[%rd2+24], %rd266;
	and.b32  	%r176, %r535, 31;
	and.b32  	%r536, %r535, 224;
	add.s32 	%r537, %r536, -128;
	shr.u32 	%r538, %r537, 5;
	mul.wide.u32 	%rd208, %r538, 4;
	sub.s64 	%rd45, %rd2, %rd208;
	ld.local.u32 	%r671, [%rd45+24];
	ld.local.u32 	%r672, [%rd45+20];
	setp.eq.s32 	%p100, %r176, 0;
	@%p100 bra 	$L__BB0_104;
	shf.l.wrap.b32 	%r671, %r672, %r671, %r176;
	ld.local.u32 	%r539, [%rd45+16];
	shf.l.wrap.b32 	%r672, %r539, %r672, %r176;
$L__BB0_104:
	shr.u32 	%r540, %r671, 30;
	shf.l.wrap.b32 	%r541, %r672, %r671, 2;
	shl.b32 	%r542, %r672, 2;
	shr.u32 	%r543, %r541, 31;
	add.s32 	%r544, %r543, %r540;
	neg.s32 	%r545, %r544;
	setp.lt.s32 	%p101, %r172, 0;
	selp.b32 	%r673, %r545, %r544, %p101;
	xor.b32  	%r546, %r541, %r172;
	shr.s32 	%r547, %r541, 31;
	xor.b32  	%r548, %r547, %r541;
	xor.b32  	%r549, %r547, %r542;
	cvt.u64.u32 	%rd209, %r548;
	shl.b64 	%rd210, %rd209, 32;
	cvt.u64.u32 	%rd211, %r549;
	or.b64  	%rd212, %rd210, %rd211;
	cvt.rn.f64.s64 	%fd25, %rd212;
	mul.f64 	%fd26, %fd25, 0d3BF921FB54442D19;
	cvt.rn.f32.f64 	%f379, %fd26;
	neg.f32 	%f380, %f379;
	setp.lt.s32 	%p102, %r546, 0;
	selp.f32 	%f467, %f380, %f379, %p102;
	bra.uni 	$L__BB0_106;
$L__BB0_105:
	mov.f32 	%f381, 0f00000000;
	mul.rn.f32 	%f467, %f92, %f381;
	mov.b32 	%r673, 0;
$L__BB0_106:
	setp.ltu.f32 	%p103, %f94, 0f47CE4780;
	add.s32 	%r551, %r673, 1;
	mul.rn.f32 	%f382, %f467, %f467;
	and.b32  	%r552, %r673, 1;
	setp.eq.b32 	%p104, %r552, 1;
	selp.f32 	%f383, %f467, 0f3F800000, %p104;
	fma.rn.f32 	%f384, %f382, %f383, 0f00000000;
	fma.rn.f32 	%f385, %f382, 0f37CBAC00, 0fBAB607ED;
	selp.f32 	%f386, 0fB94D4153, %f385, %p104;
	selp.f32 	%f387, 0f3C0885E4, 0f3D2AAABB, %p104;
	fma.rn.f32 	%f388, %f386, %f382, %f387;
	selp.f32 	%f389, 0fBE2AAAA8, 0fBEFFFFFF, %p104;
	fma.rn.f32 	%f390, %f388, %f382, %f389;
	fma.rn.f32 	%f391, %f390, %f384, %f383;
	and.b32  	%r553, %r551, 2;
	setp.eq.s32 	%p105, %r553, 0;
	mov.f32 	%f392, 0f00000000;
	sub.f32 	%f393, %f392, %f391;
	selp.f32 	%f394, %f391, %f393, %p105;
	fma.rn.f32 	%f98, %f91, %f394, %f86;
	@%p103 bra 	$L__BB0_114;
	setp.eq.f32 	%p106, %f94, 0f7F800000;
	@%p106 bra 	$L__BB0_113;
	mov.b32 	%r185, %f92;
	shl.b32 	%r555, %r185, 8;
	or.b32  	%r186, %r555, -2147483648;
	mov.b64 	%rd267, 0;
	mov.b32 	%r674, 0;
$L__BB0_109:
	.pragma "nounroll";
	mul.wide.u32 	%rd214, %r674, 4;
	mov.u64 	%rd215, __cudart_i2opi_f;
	add.s64 	%rd216, %rd215, %rd214;
	ld.global.nc.u32 	%r556, [%rd216];
	mad.wide.u32 	%rd217, %r556, %r186, %rd267;
	shr.u64 	%rd267, %rd217, 32;
	add.s64 	%rd218, %rd1, %rd214;
	st.local.u32 	[%rd218], %rd217;
	add.s32 	%r674, %r674, 1;
	setp.ne.s32 	%p107, %r674, 6;
	@%p107 bra 	$L__BB0_109;
	shr.u32 	%r557, %r185, 23;
	st.local.u32 	[%rd1+24], %rd267;
	and.b32  	%r189, %r557, 31;
	and.b32  	%r558, %r557, 224;
	add.s32 	%r559, %r558, -128;
	shr.u32 	%r560, %r559, 5;
	mul.wide.u32 	%rd219, %r560, 4;
	sub.s64 	%rd48, %rd1, %rd219;
	ld.local.u32 	%r675, [%rd48+24];
	ld.local.u32 	%r676, [%rd48+20];
	setp.eq.s32 	%p108, %r189, 0;
	@%p108 bra 	$L__BB0_112;
	shf.l.wrap.b32 	%r675, %r676, %r675, %r189;
	ld.local.u32 	%r561, [%rd48+16];
	shf.l.wrap.b32 	%r676, %r561, %r676, %r189;
$L__BB0_112:
	shr.u32 	%r562, %r675, 30;
	shf.l.wrap.b32 	%r563, %r676, %r675, 2;
	shl.b32 	%r564, %r676, 2;
	shr.u32 	%r565, %r563, 31;
	add.s32 	%r566, %r565, %r562;
	neg.s32 	%r567, %r566;
	setp.lt.s32 	%p109, %r185, 0;
	selp.b32 	%r677, %r567, %r566, %p109;
	xor.b32  	%r568, %r563, %r185;
	shr.s32 	%r569, %r563, 31;
	xor.b32  	%r570, %r569, %r563;
	xor.b32  	%r571, %r569, %r564;
	cvt.u64.u32 	%rd220, %r570;
	shl.b64 	%rd221, %rd220, 32;
	cvt.u64.u32 	%rd222, %r571;
	or.b64  	%rd223, %rd221, %rd222;
	cvt.rn.f64.s64 	%fd27, %rd223;
	mul.f64 	%fd28, %fd27, 0d3BF921FB54442D19;
	cvt.rn.f32.f64 	%f395, %fd28;
	neg.f32 	%f396, %f395;
	setp.lt.s32 	%p110, %r568, 0;
	selp.f32 	%f468, %f396, %f395, %p110;
	bra.uni 	$L__BB0_114;
$L__BB0_113:
	mov.f32 	%f397, 0f00000000;
	mul.rn.f32 	%f468, %f92, %f397;
	mov.b32 	%r677, 0;
$L__BB0_114:
	mul.rn.f32 	%f398, %f468, %f468;
	and.b32  	%r573, %r677, 1;
	setp.eq.b32 	%p111, %r573, 1;
	selp.f32 	%f399, 0f3F800000, %f468, %p111;
	fma.rn.f32 	%f400, %f398, %f399, 0f00000000;
	fma.rn.f32 	%f401, %f398, 0f37CBAC00, 0fBAB607ED;
	selp.f32 	%f402, %f401, 0fB94D4153, %p111;
	selp.f32 	%f403, 0f3D2AAABB, 0f3C0885E4, %p111;
	fma.rn.f32 	%f404, %f402, %f398, %f403;
	selp.f32 	%f405, 0fBEFFFFFF, 0fBE2AAAA8, %p111;
	fma.rn.f32 	%f406, %f404, %f398, %f405;
	fma.rn.f32 	%f407, %f406, %f400, %f399;
	and.b32  	%r574, %r677, 2;
	setp.eq.s32 	%p112, %r574, 0;
	mov.f32 	%f408, 0f00000000;
	sub.f32 	%f409, %f408, %f407;
	selp.f32 	%f410, %f407, %f409, %p112;
	mul.f32 	%f411, %f91, %f410;
	sub.f32 	%f102, %f90, %f411;
	bar.sync 	0;
	ld.shared.f32 	%f103, [%r8+1792];
	add.f32 	%f412, %f18, %f12;
	add.f32 	%f413, %f15, %f412;
	mul.f32 	%f104, %f413, 0f40C90FD8;
	mul.f32 	%f414, %f104, 0f3F22F983;
	cvt.rni.s32.f32 	%r685, %f414;
	cvt.rn.f32.s32 	%f415, %r685;
	fma.rn.f32 	%f416, %f415, 0fBFC90FDA, %f104;
	fma.rn.f32 	%f417, %f415, 0fB3A22168, %f416;
	fma.rn.f32 	%f470, %f415, 0fA7C234C5, %f417;
	abs.f32 	%f106, %f104;
	setp.ltu.f32 	%p113, %f106, 0f47CE4780;
	mov.u32 	%r681, %r685;
	mov.f32 	%f469, %f470;
	@%p113 bra 	$L__BB0_122;
	setp.eq.f32 	%p114, %f106, 0f7F800000;
	@%p114 bra 	$L__BB0_121;
	mov.b32 	%r199, %f104;
	shl.b32 	%r576, %r199, 8;
	or.b32  	%r200, %r576, -2147483648;
	mov.b64 	%rd268, 0;
	mov.b32 	%r678, 0;
$L__BB0_117:
	.pragma "nounroll";
	mul.wide.u32 	%rd225, %r678, 4;
	mov.u64 	%rd226, __cudart_i2opi_f;
	add.s64 	%rd227, %rd226, %rd225;
	ld.global.nc.u32 	%r577, [%rd227];
	mad.wide.u32 	%rd228, %r577, %r200, %rd268;
	shr.u64 	%rd268, %rd228, 32;
	add.s64 	%rd229, %rd2, %rd225;
	st.local.u32 	[%rd229], %rd228;
	add.s32 	%r678, %r678, 1;
	setp.ne.s32 	%p115, %r678, 6;
	@%p115 bra 	$L__BB0_117;
	shr.u32 	%r578, %r199, 23;
	st.local.u32 	[%rd2+24], %rd268;
	and.b32  	%r203, %r578, 31;
	and.b32  	%r579, %r578, 224;
	add.s32 	%r580, %r579, -128;
	shr.u32 	%r581, %r580, 5;
	mul.wide.u32 	%rd230, %r581, 4;
	sub.s64 	%rd51, %rd2, %rd230;
	ld.local.u32 	%r679, [%rd51+24];
	ld.local.u32 	%r680, [%rd51+20];
	setp.eq.s32 	%p116, %r203, 0;
	@%p116 bra 	$L__BB0_120;
	shf.l.wrap.b32 	%r679, %r680, %r679, %r203;
	ld.local.u32 	%r582, [%rd51+16];
	shf.l.wrap.b32 	%r680, %r582, %r680, %r203;
$L__BB0_120:
	shr.u32 	%r583, %r679, 30;
	shf.l.wrap.b32 	%r584, %r680, %r679, 2;
	shl.b32 	%r585, %r680, 2;
	shr.u32 	%r586, %r584, 31;
	add.s32 	%r587, %r586, %r583;
	neg.s32 	%r588, %r587;
	setp.lt.s32 	%p117, %r199, 0;
	selp.b32 	%r681, %r588, %r587, %p117;
	xor.b32  	%r589, %r584, %r199;
	shr.s32 	%r590, %r584, 31;
	xor.b32  	%r591, %r590, %r584;
	xor.b32  	%r592, %r590, %r585;
	cvt.u64.u32 	%rd231, %r591;
	shl.b64 	%rd232, %rd231, 32;
	cvt.u64.u32 	%rd233, %r592;
	or.b64  	%rd234, %rd232, %rd233;
	cvt.rn.f64.s64 	%fd29, %rd234;
	mul.f64 	%fd30, %fd29, 0d3BF921FB54442D19;
	cvt.rn.f32.f64 	%f418, %fd30;
	neg.f32 	%f419, %f418;
	setp.lt.s32 	%p118, %r589, 0;
	selp.f32 	%f469, %f419, %f418, %p118;
	bra.uni 	$L__BB0_122;
$L__BB0_121:
	mov.f32 	%f420, 0f00000000;
	mul.rn.f32 	%f469, %f104, %f420;
	mov.b32 	%r681, 0;
$L__BB0_122:
	setp.ltu.f32 	%p119, %f106, 0f47CE4780;
	add.s32 	%r594, %r681, 1;
	mul.rn.f32 	%f421, %f469, %f469;
	and.b32  	%r595, %r681, 1;
	setp.eq.b32 	%p120, %r595, 1;
	selp.f32 	%f422, %f469, 0f3F800000, %p120;
	fma.rn.f32 	%f423, %f421, %f422, 0f00000000;
	fma.rn.f32 	%f424, %f421, 0f37CBAC00, 0fBAB607ED;
	selp.f32 	%f425, 0fB94D4153, %f424, %p120;
	selp.f32 	%f426, 0f3C0885E4, 0f3D2AAABB, %p120;
	fma.rn.f32 	%f427, %f425, %f421, %f426;
	selp.f32 	%f428, 0fBE2AAAA8, 0fBEFFFFFF, %p120;
	fma.rn.f32 	%f429, %f427, %f421, %f428;
	fma.rn.f32 	%f430, %f429, %f423, %f422;
	and.b32  	%r596, %r594, 2;
	setp.eq.s32 	%p121, %r596, 0;
	mov.f32 	%f431, 0f00000000;
	sub.f32 	%f432, %f431, %f430;
	selp.f32 	%f433, %f430, %f432, %p121;
	fma.rn.f32 	%f454, %f103, %f433, %f98;
	@%p119 bra 	$L__BB0_130;
	setp.eq.f32 	%p122, %f106, 0f7F800000;
	@%p122 bra 	$L__BB0_129;
	mov.b32 	%r212, %f104;
	shl.b32 	%r598, %r212, 8;
	or.b32  	%r213, %r598, -2147483648;
	mov.b64 	%rd269, 0;
	mov.b32 	%r682, 0;
$L__BB0_125:
	.pragma "nounroll";
	mul.wide.u32 	%rd236, %r682, 4;
	add.s64 	%rd238, %rd237, %rd236;
	ld.global.nc.u32 	%r599, [%rd238];
	mad.wide.u32 	%rd239, %r599, %r213, %rd269;
	shr.u64 	%rd269, %rd239, 32;
	add.s64 	%rd240, %rd1, %rd236;
	st.local.u32 	[%rd240], %rd239;
	add.s32 	%r682, %r682, 1;
	setp.ne.s32 	%p123, %r682, 6;
	@%p123 bra 	$L__BB0_125;
	shr.u32 	%r600, %r212, 23;
	st.local.u32 	[%rd1+24], %rd269;
	and.b32  	%r216, %r600, 31;
	and.b32  	%r601, %r600, 224;
	add.s32 	%r602, %r601, -128;
	shr.u32 	%r603, %r602, 5;
	mul.wide.u32 	%rd241, %r603, 4;
	sub.s64 	%rd54, %rd1, %rd241;
	ld.local.u32 	%r683, [%rd54+24];
	ld.local.u32 	%r684, [%rd54+20];
	setp.eq.s32 	%p124, %r216, 0;
	@%p124 bra 	$L__BB0_128;
	shf.l.wrap.b32 	%r683, %r684, %r683, %r216;
	ld.local.u32 	%r604, [%rd54+16];
	shf.l.wrap.b32 	%r684, %r604, %r684, %r216;
$L__BB0_128:
	shr.u32 	%r605, %r683, 30;
	shf.l.wrap.b32 	%r606, %r684, %r683, 2;
	shl.b32 	%r607, %r684, 2;
	shr.u32 	%r608, %r606, 31;
	add.s32 	%r609, %r608, %r605;
	neg.s32 	%r610, %r609;
	setp.lt.s32 	%p125, %r212, 0;
	selp.b32 	%r685, %r610, %r609, %p125;
	xor.b32  	%r611, %r606, %r212;
	shr.s32 	%r612, %r606, 31;
	xor.b32  	%r613, %r612, %r606;
	xor.b32  	%r614, %r612, %r607;
	cvt.u64.u32 	%rd242, %r613;
	shl.b64 	%rd243, %rd242, 32;
	cvt.u64.u32 	%rd244, %r614;
	or.b64  	%rd245, %rd243, %rd244;
	cvt.rn.f64.s64 	%fd31, %rd245;
	mul.f64 	%fd32, %fd31, 0d3BF921FB54442D19;
	cvt.rn.f32.f64 	%f434, %fd32;
	neg.f32 	%f435, %f434;
	setp.lt.s32 	%p126, %r611, 0;
	selp.f32 	%f470, %f435, %f434, %p126;
	bra.uni 	$L__BB0_130;
$L__BB0_129:
	mov.f32 	%f436, 0f00000000;
	mul.rn.f32 	%f470, %f104, %f436;
	mov.b32 	%r685, 0;
$L__BB0_130:
	mul.rn.f32 	%f437, %f470, %f470;
	and.b32  	%r616, %r685, 1;
	setp.eq.b32 	%p127, %r616, 1;
	selp.f32 	%f438, 0f3F800000, %f470, %p127;
	fma.rn.f32 	%f439, %f437, %f438, 0f00000000;
	fma.rn.f32 	%f440, %f437, 0f37CBAC00, 0fBAB607ED;
	selp.f32 	%f441, %f440, 0fB94D4153, %p127;
	selp.f32 	%f442, 0f3D2AAABB, 0f3C0885E4, %p127;
	fma.rn.f32 	%f443, %f441, %f437, %f442;
	selp.f32 	%f444, 0fBEFFFFFF, 0fBE2AAAA8, %p127;
	fma.rn.f32 	%f445, %f443, %f437, %f444;
	fma.rn.f32 	%f446, %f445, %f439, %f438;
	and.b32  	%r617, %r685, 2;
	setp.eq.s32 	%p128, %r617, 0;
	mov.f32 	%f447, 0f00000000;
	sub.f32 	%f448, %f447, %f446;
	selp.f32 	%f449, %f446, %f448, %p128;
	mul.f32 	%f450, %f103, %f449;
	sub.f32 	%f453, %f102, %f450;
	bar.sync 	0;
	add.s32 	%r621, %r621, 1;
	setp.ne.s32 	%p129, %r621, 8;
	@%p129 bra 	$L__BB0_2;
	add.s32 	%r620, %r620, 1;
	setp.ne.s32 	%p130, %r620, 8;
	@%p130 bra 	$L__BB0_1;
	setp.ge.s32 	%p131, %r4, %r227;
	@%p131 bra 	$L__BB0_134;
	ld.param.u64 	%rd251, [_Z2FTPfS_S_S_S_S_iiiii_param_4];
	shl.b32 	%r618, %r4, 9;
	add.s32 	%r619, %r618, %r3;
	cvta.to.global.u64 	%rd246, %rd251;
	mul.wide.s32 	%rd247, %r619, 4;
	add.s64 	%rd248, %rd246, %rd247;
	st.global.f32 	[%rd248], %f454;
	cvta.to.global.u64 	%rd249, %rd56;
	add.s64 	%rd250, %rd249, %rd247;
	st.global.f32 	[%rd250], %f453;
$L__BB0_134:
	ret;

}
	// .globl	_Z5FTfinPfS_S_S_
.visible .entry _Z5FTfinPfS_S_S_(
	.param .u64 .ptr .align 1 _Z5FTfinPfS_S_S__param_0,
	.param .u64 .ptr .align 1 _Z5FTfinPfS_S_S__param_1,
	.param .u64 .ptr .align 1 _Z5FTfinPfS_S_S__param_2,
	.param .u64 .ptr .align 1 _Z5FTfinPfS_S_S__param_3
)
{
	.reg .pred 	%p<2>;
	.reg .b32 	%r<18>;
	.reg .b32 	%f<72>;
	.reg .b64 	%rd<15>;
	// demoted variable
	.shared .align 4 .b8 _ZZ5FTfinPfS_S_S_E6tkValR[2048];
	// demoted variable
	.shared .align 4 .b8 _ZZ5FTfinPfS_S_S_E6tkValI[2048];
	ld.param.u64 	%rd1, [_Z5FTfinPfS_S_S__param_0];
	ld.param.u64 	%rd2, [_Z5FTfinPfS_S_S__param_1];
	ld.param.u64 	%rd3, [_Z5FTfinPfS_S_S__param_2];
	ld.param.u64 	%rd4, [_Z5FTfinPfS_S_S__param_3];
	cvta.to.global.u64 	%rd5, %rd4;
	cvta.to.global.u64 	%rd6, %rd3;
	mov.u32 	%r1, %ctaid.x;
	mov.u32 	%r5, %tid.x;
	shl.b32 	%r6, %r1, 9;
	add.s32 	%r7, %r6, %r5;
	mul.wide.u32 	%rd7, %r7, 4;
	add.s64 	%rd8, %rd6, %rd7;
	ld.global.f32 	%f6, [%rd8];
	shl.b32 	%r8, %r5, 2;
	mov.u32 	%r9, _ZZ5FTfinPfS_S_S_E6tkValR;
	add.s32 	%r10, %r9, %r8;
	st.shared.f32 	[%r10], %f6;
	add.s64 	%rd9, %rd5, %rd7;
	ld.global.f32 	%f7, [%rd9];
	mov.u32 	%r11, _ZZ5FTfinPfS_S_S_E6tkValI;
	add.s32 	%r12, %r11, %r8;
	st.shared.f32 	[%r12], %f7;
	mov.f32 	%f70, 0f00000000;
	mov.b32 	%r17, 32;
	mov.f32 	%f71, %f70;
$L__BB1_1:
	add.s32 	%r14, %r9, %r17;
	ld.shared.f32 	%f8, [%r14+-32];
	add.f32 	%f9, %f71, %f8;
	add.s32 	%r16, %r11, %r17;
	ld.shared.f32 	%f10, [%r16+-32];
	add.f32 	%f11, %f70, %f10;
	ld.shared.f32 	%f12, [%r14+-28];
	add.f32 	%f13, %f9, %f12;
	ld.shared.f32 	%f14, [%r16+-28];
	add.f32 	%f15, %f11, %f14;
	ld.shared.f32 	%f16, [%r14+-24];
	add.f32 	%f17, %f13, %f16;
	ld.shared.f32 	%f18, [%r16+-24];
	add.f32 	%f19, %f15, %f18;
	ld.shared.f32 	%f20, [%r14+-20];
	add.f32 	%f21, %f17, %f20;
	ld.shared.f32 	%f22, [%r16+-20];
	add.f32 	%f23, %f19, %f22;
	ld.shared.f32 	%f24, [%r14+-16];
	add.f32 	%f25, %f21, %f24;
	ld.shared.f32 	%f26, [%r16+-16];
	add.f32 	%f27, %f23, %f26;
	ld.shared.f32 	%f28, [%r14+-12];
	add.f32 	%f29, %f25, %f28;
	ld.shared.f32 	%f30, [%r16+-12];
	add.f32 	%f31, %f27, %f30;
	ld.shared.f32 	%f32, [%r14+-8];
	add.f32 	%f33, %f29, %f32;
	ld.shared.f32 	%f34, [%r16+-8];
	add.f32 	%f35, %f31, %f34;
	ld.shared.f32 	%f36, [%r14+-4];
	add.f32 	%f37, %f33, %f36;
	ld.shared.f32 	%f38, [%r16+-4];
	add.f32 	%f39, %f35, %f38;
	ld.shared.f32 	%f40, [%r14];
	add.f32 	%f41, %f37, %f40;
	ld.shared.f32 	%f42, [%r16];
	add.f32 	%f43, %f39, %f42;
	ld.shared.f32 	%f44, [%r14+4];
	add.f32 	%f45, %f41, %f44;
	ld.shared.f32 	%f46, [%r16+4];
	add.f32 	%f47, %f43, %f46;
	ld.shared.f32 	%f48, [%r14+8];
	add.f32 	%f49, %f45, %f48;
	ld.shared.f32 	%f50, [%r16+8];
	add.f32 	%f51, %f47, %f50;
	ld.shared.f32 	%f52, [%r14+12];
	add.f32 	%f53, %f49, %f52;
	ld.shared.f32 	%f54, [%r16+12];
	add.f32 	%f55, %f51, %f54;
	ld.shared.f32 	%f56, [%r14+16];
	add.f32 	%f57, %f53, %f56;
	ld.shared.f32 	%f58, [%r16+16];
	add.f32 	%f59, %f55, %f58;
	ld.shared.f32 	%f60, [%r14+20];
	add.f32 	%f61, %f57, %f60;
	ld.shared.f32 	%f62, [%r16+20];
	add.f32 	%f63, %f59, %f62;
	ld.shared.f32 	%f64, [%r14+24];
	add.f32 	%f65, %f61, %f64;
	ld.shared.f32 	%f66, [%r16+24];
	add.f32 	%f67, %f63, %f66;
	ld.shared.f32 	%f68, [%r14+28];
	add.f32 	%f71, %f65, %f68;
	ld.shared.f32 	%f69, [%r16+28];
	add.f32 	%f70, %f67, %f69;
	add.s32 	%r17, %r17, 64;
	setp.ne.s32 	%p1, %r17, 2080;
	@%p1 bra 	$L__BB1_1;
	cvta.to.global.u64 	%rd10, %rd1;
	cvta.to.global.u64 	%rd11, %rd2;
	mul.wide.u32 	%rd12, %r1, 4;
	add.s64 	%rd13, %rd10, %rd12;
	st.global.f32 	[%rd13], %f71;
	add.s64 	%rd14, %rd11, %rd12;
	st.global.f32 	[%rd14], %f70;
	ret;

}


// ===== COMPILED SASS (sm_100) =====

	.target	sm_100

	.elftype	@"ET_EXEC"


//--------------------- .note.nv.tkinfo           --------------------------
	.section	.note.nv.tkinfo,"",@"SHT_NOTE"
	.sectionflags	@"SHF_NOTE_NV_TKINFO"
	.tkinfo
        /*0018*/ 	.word	0x00000002
        /*0030*/ 	.string	""
        /*0030*/ 	.string	"ptxas"
        /*0030*/ 	.string	"Cuda compilation tools, release 13.0, V13.0.88"
        /*0030*/ 	.string	"Build cuda_13.0.r13.0/compiler.36424714_0"
        /*0030*/ 	.string	"-arch sm_100 -m 64 "



//--------------------- .note.nv.cuinfo           --------------------------
	.section	.note.nv.cuinfo,"",@"SHT_NOTE"
	.sectionflags	@"SHF_NOTE_NV_CUINFO"
        /*0018*/ 	.short	0x0002
        /*001a*/ 	.short	0x0064
        /*001c*/ 	.short	0x0082
	.zero		2


//--------------------- .nv.info                  --------------------------
	.section	.nv.info,"",@"SHT_CUDA_INFO"
	.align	4


	//----- nvinfo : EIATTR_REGCOUNT
	.align		4
        /*0000*/ 	.byte	0x04, 0x2f
        /*0002*/ 	.short	(.L_2 - .L_1)
	.align		4
.L_1:
        /*0004*/ 	.word	index@(_Z2FTPfS_S_S_S_S_iiiii)
        /*0008*/ 	.word	0x00000020


	//----- nvinfo : EIATTR_FRAME_SIZE
	.align		4
.L_2:
        /*000c*/ 	.byte	0x04, 0x11
        /*000e*/ 	.short	(.L_4 - .L_3)
	.align		4
.L_3:
        /*0010*/ 	.word	index@($__internal_0_$__cuda_sm3x_div_rn_noftz_f32_slowpath)
        /*0014*/ 	.word	0x00000020


	//----- nvinfo : EIATTR_FRAME_SIZE
	.align		4
.L_4:
        /*0018*/ 	.byte	0x04, 0x11
        /*001a*/ 	.short	(.L_6 - .L_5)
	.align		4
.L_5:
        /*001c*/ 	.word	index@(_Z2FTPfS_S_S_S_S_iiiii)
        /*0020*/ 	.word	0x00000020


	//----- nvinfo : EIATTR_REGCOUNT
	.align		4
.L_6:
        /*0024*/ 	.byte	0x04, 0x2f
        /*0026*/ 	.short	(.L_8 - .L_7)
	.align		4
.L_7:
        /*0028*/ 	.word	index@(_Z5FTfinPfS_S_S_)
        /*002c*/ 	.word	0x0000001e


	//----- nvinfo : EIATTR_FRAME_SIZE
	.align		4
.L_8:
        /*0030*/ 	.byte	0x04, 0x11
        /*0032*/ 	.short	(.L_10 - .L_9)
	.align		4
.L_9:
        /*0034*/ 	.word	index@(_Z5FTfinPfS_S_S_)
        /*0038*/ 	.word	0x00000000


	//----- nvinfo : EIATTR_MIN_STACK_SIZE
	.align		4
.L_10:
        /*003c*/ 	.byte	0x04, 0x12
        /*003e*/ 	.short	(.L_12 - .L_11)
	.align		4
.L_11:
        /*0040*/ 	.word	index@(_Z5FTfinPfS_S_S_)
        /*0044*/ 	.word	0x00000000


	//----- nvinfo : EIATTR_MIN_STACK_SIZE
	.align		4
.L_12:
        /*0048*/ 	.byte	0x04, 0x12
        /*004a*/ 	.short	(.L_14 - .L_13)
	.align		4
.L_13:
        /*004c*/ 	.word	index@(_Z2FTPfS_S_S_S_S_iiiii)
        /*0050*/ 	.word	0x00000020
.L_14:


//--------------------- .nv.compat                --------------------------
	.section	.nv.compat,"",@"SHT_CUDA_COMPAT_INFO"
	.align	4
        /*0000*/ 	.byte	0x02, 0x09, 0x00, 0x00, 0x02, 0x02, 0x01, 0x00, 0x02, 0x05, 0x05, 0x00, 0x03, 0x07, 0x01, 0x01
        /*0010*/ 	.byte	0x02, 0x03, 0x00, 0x00, 0x02, 0x06, 0x01, 0x00, 0x04, 0x0b, 0x08, 0x00, 0x01, 0x00, 0x00, 0x00
        /*0020*/ 	.byte	0x00, 0x00, 0x00, 0x00


//--------------------- .nv.info._Z5FTfinPfS_S_S_ --------------------------
	.section	.nv.info._Z5FTfinPfS_S_S_,"",@"SHT_CUDA_INFO"
	.sectionflags	@""
	.align	4


	//----- nvinfo : EIATTR_CUDA_API_VERSION
	.align		4
        /*0000*/ 	.byte	0x04, 0x37
        /*0002*/ 	.short	(.L_16 - .L_15)
.L_15:
        /*0004*/ 	.word	0x00000082


	//----- nvinfo : EIATTR_KPARAM_INFO
	.align		4
.L_16:
        /*0008*/ 	.byte	0x04, 0x17
        /*000a*/ 	.short	(.L_18 - .L_17)
.L_17:
        /*000c*/ 	.word	0x00000000
        /*0010*/ 	.short	0x0003
        /*0012*/ 	.short	0x0018
        /*0014*/ 	.byte	0x00, 0xf5, 0x21, 0x00


	//----- nvinfo : EIATTR_KPARAM_INFO
	.align		4
.L_18:
        /*0018*/ 	.byte	0x04, 0x17
        /*001a*/ 	.short	(.L_20 - .L_19)
.L_19:
        /*001c*/ 	.word	0x00000000
        /*0020*/ 	.short	0x0002
        /*0022*/ 	.short	0x0010
        /*0024*/ 	.byte	0x00, 0xf5, 0x21, 0x00


	//----- nvinfo : EIATTR_KPARAM_INFO
	.align		4
.L_20:
        /*0028*/ 	.byte	0x04, 0x17
        /*002a*/ 	.short	(.L_22 - .L_21)
.L_21:
        /*002c*/ 	.word	0x00000000
        /*0030*/ 	.short	0x0001
        /*0032*/ 	.short	0x0008
        /*0034*/ 	.byte	0x00, 0xf5, 0x21, 0x00


	//----- nvinfo : EIATTR_KPARAM_INFO
	.align		4
.L_22:
        /*0038*/ 	.byte	0x04, 0x17
        /*003a*/ 	.short	(.L_24 - .L_23)
.L_23:
        /*003c*/ 	.word	0x00000000
        /*0040*/ 	.short	0x0000
        /*0042*/ 	.short	0x0000
        /*0044*/ 	.byte	0x00, 0xf5, 0x21, 0x00


	//----- nvinfo : EIATTR_SPARSE_MMA_MASK
	.align		4
.L_24:
        /*0048*/ 	.byte	0x03, 0x50
        /*004a*/ 	.short	0x0000


	//----- nvinfo : EIATTR_MAXREG_COUNT
	.align		4
        /*004c*/ 	.byte	0x03, 0x1b
        /*004e*/ 	.short	0x00ff


	//----- nvinfo : EIATTR_MERCURY_ISA_VERSION
	.align		4
        /*0050*/ 	.byte	0x03, 0x5f
        /*0052*/ 	.short	0x0101


	//----- nvinfo : EIATTR_VRC_CTA_INIT_COUNT
	.align		4
        /*0054*/ 	.byte	0x02, 0x4a
	.zero		1
	.zero		1


	//----- nvinfo : EIATTR_EXIT_INSTR_OFFSETS
	.align		4
        /*0058*/ 	.byte	0x04, 0x1c
        /*005a*/ 	.short	(.L_26 - .L_25)


	//   ....[0]....
.L_25:
        /*005c*/ 	.word	0x00000480


	//----- nvinfo : EIATTR_CBANK_PARAM_SIZE
	.align		4
.L_26:
        /*0060*/ 	.byte	0x03, 0x19
        /*0062*/ 	.short	0x0020


	//----- nvinfo : EIATTR_PARAM_CBANK
	.align		4
        /*0064*/ 	.byte	0x04, 0x0a
        /*0066*/ 	.short	(.L_28 - .L_27)
	.align		4
.L_27:
        /*0068*/ 	.word	index@(.nv.constant0._Z5FTfinPfS_S_S_)
        /*006c*/ 	.short	0x0380
        /*006e*/ 	.short	0x0020


	//----- nvinfo : EIATTR_SW_WAR
	.align		4
.L_28:
        /*0070*/ 	.byte	0x04, 0x36
        /*0072*/ 	.short	(.L_30 - .L_29)
.L_29:
        /*0074*/ 	.word	0x00000008
.L_30:


//--------------------- .nv.info._Z2FTPfS_S_S_S_S_iiiii --------------------------
	.section	.nv.info._Z2FTPfS_S_S_S_S_iiiii,"",@"SHT_CUDA_INFO"
	.sectionflags	@""
	.align	4


	//----- nvinfo : EIATTR_CUDA_API_VERSION
	.align		4
        /*0000*/ 	.byte	0x04, 0x37
        /*0002*/ 	.short	(.L_32 - .L_31)
.L_31:
        /*0004*/ 	.word	0x00000082


	//----- nvinfo : EIATTR_KPARAM_INFO
	.align		4
.L_32:
        /*0008*/ 	.byte	0x04, 0x17
        /*000a*/ 	.short	(.L_34 - .L_33)
.L_33:
        /*000c*/ 	.word	0x00000000
        /*0010*/ 	.short	0x000a
        /*0012*/ 	.short	0x0040
        /*0014*/ 	.byte	0x00, 0xf0, 0x11, 0x00


	//----- nvinfo : EIATTR_KPARAM_INFO
	.align		4
.L_34:
        /*0018*/ 	.byte	0x04, 0x17
        /*001a*/ 	.short	(.L_36 - .L_35)
.L_35:
        /*001c*/ 	.word	0x00000000
        /*0020*/ 	.short	0x0009
        /*0022*/ 	.short	0x003c
        /*0024*/ 	.byte	0x00, 0xf0, 0x11, 0x00


	//----- nvinfo : EIATTR_KPARAM_INFO
	.align		4
.L_36:
        /*0028*/ 	.byte	0x04, 0x17
        /*002a*/ 	.short	(.L_38 - .L_37)
.L_37:
        /*002c*/ 	.word	0x00000000
        /*0030*/ 	.short	0x0008
        /*0032*/ 	.short	0x0038
        /*0034*/ 	.byte	0x00, 0xf0, 0x11, 0x00


	//----- nvinfo : EIATTR_KPARAM_INFO
	.align		4
.L_38:
        /*0038*/ 	.byte	0x04, 0x17
        /*003a*/ 	.short	(.L_40 - .L_39)
.L_39:
        /*003c*/ 	.word	0x00000000
        /*0040*/ 	.short	0x0007
        /*0042*/ 	.short	0x0034
        /*0044*/ 	.byte	0x00, 0xf0, 0x11, 0x00


	//----- nvinfo : EIATTR_KPARAM_INFO
	.align		4
.L_40:
        /*0048*/ 	.byte	0x04, 0x17
        /*004a*/ 	.short	(.L_42 - .L_41)
.L_41:
        /*004c*/ 	.word	0x00000000
        /*0050*/ 	.short	0x0006
        /*0052*/ 	.short	0x0030
        /*0054*/ 	.byte	0x00, 0xf0, 0x11, 0x00


	//----- nvinfo : EIATTR_KPARAM_INFO
	.align		4
.L_42:
        /*0058*/ 	.byte	0x04, 0x17
        /*005a*/ 	.short	(.L_44 - .L_43)
.L_43:
        /*005c*/ 	.word	0x00000000
        /*0060*/ 	.short	0x0005
        /*0062*/ 	.short	0x0028
        /*0064*/ 	.byte	0x00, 0xf5, 0x21, 0x00


	//----- nvinfo : EIATTR_KPARAM_INFO
	.align		4
.L_44:
        /*0068*/ 	.byte	0x04, 0x17
        /*006a*/ 	.short	(.L_46 - .L_45)
.L_45:
        /*006c*/ 	.word	0x00000000
        /*0070*/ 	.short	0x0004
        /*0072*/ 	.short	0x0020
        /*0074*/ 	.byte	0x00, 0xf5, 0x21, 0x00


	//----- nvinfo : EIATTR_KPARAM_INFO
	.align		4
.L_46:
        /*0078*/ 	.byte	0x04, 0x17
        /*007a*/ 	.short	(.L_48 - .L_47)
.L_47:
        /*007c*/ 	.word	0x00000000
        /*0080*/ 	.short	0x0003
        /*0082*/ 	.short	0x0018
        /*0084*/ 	.byte	0x00, 0xf5, 0x21, 0x00


	//----- nvinfo : EIATTR_KPARAM_INFO
	.align		4
.L_48:
        /*0088*/ 	.byte	0x04, 0x17
        /*008a*/ 	.short	(.L_50 - .L_49)
.L_49:
        /*008c*/ 	.word	0x00000000
        /*0090*/ 	.short	0x0002
        /*0092*/ 	.short	0x0010
        /*0094*/ 	.byte	0x00, 0xf5, 0x21, 0x00


	//----- nvinfo : EIATTR_KPARAM_INFO
	.align		4
.L_50:
        /*0098*/ 	.byte	0x04, 0x17
        /*009a*/ 	.short	(.L_52 - .L_51)
.L_51:
        /*009c*/ 	.word	0x00000000
        /*00a0*/ 	.short	0x0001
        /*00a2*/ 	.short	0x0008
        /*00a4*/ 	.byte	0x00, 0xf5, 0x21, 0x00


	//----- nvinfo : EIATTR_KPARAM_INFO
	.align		4
.L_52:
        /*00a8*/ 	.byte	0x04, 0x17
        /*00aa*/ 	.short	(.L_54 - .L_53)
.L_53:
        /*00ac*/ 	.word	0x00000000
        /*00b0*/ 	.short	0x0000
        /*00b2*/ 	.short	0x0000
        /*00b4*/ 	.byte	0x00, 0xf5, 0x21, 0x00


	//----- nvinfo : EIATTR_SPARSE_MMA_MASK
	.align		4
.L_54:
        /*00b8*/ 	.byte	0x03, 0x50
        /*00ba*/ 	.short	0x0000


	//----- nvinfo : EIATTR_MAXREG_COUNT
	.align		4
        /*00bc*/ 	.byte	0x03, 0x1b
        /*00be*/ 	.short	0x00ff


	//----- nvinfo : EIATTR_NUM_BARRIERS
	.align		4
        /*00c0*/ 	.byte	0x02, 0x4c
        /*00c2*/ 	.byte	0x01
	.zero		1


	//----- nvinfo : EIATTR_MERCURY_ISA_VERSION
	.align		4
        /*00c4*/ 	.byte	0x03, 0x5f
        /*00c6*/ 	.short	0x0101


	//----- nvinfo : EIATTR_VRC_CTA_INIT_COUNT
	.align		4
        /*00c8*/ 	.byte	0x02, 0x4a
	.zero		1
	.zero		1


	//----- nvinfo : EIATTR_EXIT_INSTR_OFFSETS
	.align		4
        /*00cc*/ 	.byte	0x04, 0x1c
        /*00ce*/ 	.short	(.L_56 - .L_55)


	//   ....[0]....
.L_55:
        /*00d0*/ 	.word	0x00005e50


	//   ....[1]....
        /*00d4*/ 	.word	0x00005ed0


	//----- nvinfo : EIATTR_CRS_STACK_SIZE
	.align		4
.L_56:
        /*00d8*/ 	.byte	0x04, 0x1e
        /*00da*/ 	.short	(.L_58 - .L_57)
.L_57:
        /*00dc*/ 	.word	0x00000000


	//----- nvinfo : EIATTR_CBANK_PARAM_SIZE
	.align		4
.L_58:
        /*00e0*/ 	.byte	0x03, 0x19
        /*00e2*/ 	.short	0x0044


	//----- nvinfo : EIATTR_PARAM_CBANK
	.align		4
        /*00e4*/ 	.byte	0x04, 0x0a
        /*00e6*/ 	.short	(.L_60 - .L_59)
	.align		4
.L_59:
        /*00e8*/ 	.word	index@(.nv.constant0._Z2FTPfS_S_S_S_S_iiiii)
        /*00ec*/ 	.short	0x0380
        /*00ee*/ 	.short	0x0044


	//----- nvinfo : EIATTR_SW_WAR
	.align		4
.L_60:
        /*00f0*/ 	.byte	0x04, 0x36
        /*00f2*/ 	.short	(.L_62 - .L_61)
.L_61:
        /*00f4*/ 	.word	0x00000008
.L_62:


//--------------------- .nv.callgraph             --------------------------
	.section	.nv.callgraph,"",@"SHT_CUDA_CALLGRAPH"
	.align	4
	.sectionentsize	8
	.align		4
        /*0000*/ 	.word	0x00000000
	.align		4
        /*0004*/ 	.word	0xffffffff
	.align		4
        /*0008*/ 	.word	0x00000000
	.align		4
        /*000c*/ 	.word	0xfffffffe
	.align		4
        /*0010*/ 	.word	0x00000000
	.align		4
        /*0014*/ 	.word	0xfffffffd
	.align		4
        /*0018*/ 	.word	0x00000000
	.align		4
        /*001c*/ 	.word	0xfffffffc


//--------------------- .nv.constant4             --------------------------
	.section	.nv.constant4,"a",@progbits
	.align	8
	.align		8
.nv.constant4:
        /*0000*/ 	.dword	__cudart_i2opi_f


//--------------------- .text._Z5FTfinPfS_S_S_    --------------------------
	.section	.text._Z5FTfinPfS_S_S_,"ax",@progbits
	.align	128
        .global         _Z5FTfinPfS_S_S_
        .type           _Z5FTfinPfS_S_S_,@function
        .size           _Z5FTfinPfS_S_S_,(.L_x_99 - _Z5FTfinPfS_S_S_)
        .other          _Z5FTfinPfS_S_S_,@"STO_CUDA_ENTRY STV_DEFAULT"
_Z5FTfinPfS_S_S_:
.text._Z5FTfinPfS_S_S_:
[----:B------:R-:W-:Y:S01]  /*0000*/  LDC R1, c[0x0][0x37c] ;  /* 0x0000df00ff017b82 */ /* 0x000fe20000000800 */
[----:B------:R-:W0:Y:S07]  /*0010*/  S2R R0, SR_CTAID.X ;  /* 0x0000000000007919 */ /* 0x000e2e0000002500 */
[----:B------:R-:W1:Y:S01]  /*0020*/  LDC.64 R2, c[0x0][0x390] ;  /* 0x0000e400ff027b82 */ /* 0x000e620000000a00 */
[----:B------:R-:W2:Y:S01]  /*0030*/  LDCU.64 UR8, c[0x0][0x358] ;  /* 0x00006b00ff0877ac */ /* 0x000ea20008000a00 */
[----:B------:R-:W0:Y:S06]  /*0040*/  S2R R9, SR_TID.X ;  /* 0x0000000000097919 */ /* 0x000e2c0000002100 */
[----:B------:R-:W3:Y:S01]  /*0050*/  LDC.64 R4, c[0x0][0x398] ;  /* 0x0000e600ff047b82 */ /* 0x000ee20000000a00 */
[----:B0-----:R-:W-:-:S05]  /*0060*/  LEA R7, R0, R9, 0x9 ;  /* 0x0000000900077211 */ /* 0x001fca00078e48ff */
[----:B-1----:R-:W-:-:S04]  /*0070*/  IMAD.WIDE.U32 R2, R7, 0x4, R2 ;  /* 0x0000000407027825 */ /* 0x002fc800078e0002 */
[----:B---3--:R-:W-:Y:S01]  /*0080*/  IMAD.WIDE.U32 R4, R7, 0x4, R4 ;  /* 0x0000000407047825 */ /* 0x008fe200078e0004 */
[----:B--2---:R0:W2:Y:S05]  /*0090*/  LDG.E R6, desc[UR8][R2.64] ;  /* 0x0000000802067981 */ /* 0x0040aa000c1e1900 */
[----:B------:R-:W3:Y:S01]  /*00a0*/  LDG.E R4, desc[UR8][R4.64] ;  /* 0x0000000804047981 */ /* 0x000ee2000c1e1900 */
[----:B------:R-:W1:Y:S01]  /*00b0*/  S2UR UR6, SR_CgaCtaId ;  /* 0x00000000000679c3 */ /* 0x000e620000008800 */
[----:B------:R-:W-:Y:S01]  /*00c0*/  UMOV UR4, 0x400 ;  /* 0x0000040000047882 */ /* 0x000fe20000000000 */
[----:B------:R-:W-:Y:S01]  /*00d0*/  HFMA2 R13, -RZ, RZ, 0, 0 ;  /* 0x00000000ff0d7431 */ /* 0x000fe200000001ff */
[----:B------:R-:W-:Y:S01]  /*00e0*/  UIADD3 UR5, UPT, UPT, UR4, 0x800, URZ ;  /* 0x0000080004057890 */ /* 0x000fe2000fffe0ff */
[----:B0-----:R-:W-:Y:S01]  /*00f0*/  HFMA2 R3, -RZ, RZ, 0, 0 ;  /* 0x00000000ff037431 */ /* 0x001fe200000001ff */
[----:B------:R-:W-:Y:S01]  /*0100*/  MOV R2, 0x20 ;  /* 0x0000002000027802 */ /* 0x000fe20000000f00 */
[----:B-1----:R-:W-:-:S02]  /*0110*/  ULEA UR4, UR6, UR4, 0x18 ;  /* 0x0000000406047291 */ /* 0x002fc4000f8ec0ff */
[----:B------:R-:W-:-:S04]  /*0120*/  ULEA UR5, UR6, UR5, 0x18 ;  /* 0x0000000506057291 */ /* 0x000fc8000f8ec0ff */
[C---:B------:R-:W-:Y:S02]  /*0130*/  LEA R7, R9.reuse, UR4, 0x2 ;  /* 0x0000000409077c11 */ /* 0x040fe4000f8e10ff */
[----:B------:R-:W-:-:S03]  /*0140*/  LEA R9, R9, UR5, 0x2 ;  /* 0x0000000509097c11 */ /* 0x000fc6000f8e10ff */
[----:B--2---:R0:W-:Y:S04]  /*0150*/  STS [R7], R6 ;  /* 0x0000000607007388 */ /* 0x0041e80000000800 */
[----:B---3--:R0:W-:Y:S02]  /*0160*/  STS [R9], R4 ;  /* 0x0000000409007388 */ /* 0x0081e40000000800 */
.L_x_0:
[----:B------:R-:W1:Y:S04]  /*0170*/  LDS.128 R20, [R2+UR4+-0x20] ;  /* 0xffffe00402147984 */ /* 0x000e680008000c00 */
[----:B------:R-:W2:Y:S04]  /*0180*/  LDS.128 R24, [R2+UR5+-0x20] ;  /* 0xffffe00502187984 */ /* 0x000ea80008000c00 */
[----:B0-----:R-:W0:Y:S04]  /*0190*/  LDS.128 R8, [R2+UR4+-0x10] ;  /* 0xfffff00402087984 */ /* 0x001e280008000c00 */
[----:B------:R-:W3:Y:S04]  /*01a0*/  LDS.128 R4, [R2+UR5+-0x10] ;  /* 0xfffff00502047984 */ /* 0x000ee80008000c00 */
[----:B------:R-:W4:Y:S01]  /*01b0*/  LDS.128 R16, [R2+UR4] ;  /* 0x0000000402107984 */ /* 0x000f220008000c00 */
[----:B-1----:R-:W-:-:S03]  /*01c0*/  FADD R20, R20, R13 ;  /* 0x0000000d14147221 */ /* 0x002fc60000000000 */
[----:B------:R-:W1:Y:S01]  /*01d0*/  LDS.128 R12, [R2+UR5] ;  /* 0x00000005020c7984 */ /* 0x000e620008000c00 */
[----:B--2---:R-:W-:Y:S01]  /*01e0*/  FADD R24, R24, R3 ;  /* 0x0000000318187221 */ /* 0x004fe20000000000 */
[----:B------:R-:W-:-:S03]  /*01f0*/  FADD R21, R20, R21 ;  /* 0x0000001514157221 */ /* 0x000fc60000000000 */
[----:B------:R-:W-:Y:S01]  /*0200*/  FADD R25, R24, R25 ;  /* 0x0000001918197221 */ /* 0x000fe20000000000 */
[----:B------:R-:W-:-:S03]  /*0210*/  FADD R22, R21, R22 ;  /* 0x0000001615167221 */ /* 0x000fc60000000000 */
[----:B------:R-:W-:Y:S01]  /*0220*/  FADD R26, R25, R26 ;  /* 0x0000001a191a7221 */ /* 0x000fe20000000000 */
[----:B------:R-:W-:-:S03]  /*0230*/  FADD R23, R22, R23 ;  /* 0x0000001716177221 */ /* 0x000fc60000000000 */
[----:B------:R-:W-:Y:S01]  /*0240*/  FADD R27, R26, R27 ;  /* 0x0000001b1a1b7221 */ /* 0x000fe20000000000 */
[----:B0-----:R-:W-:Y:S02]  /*0250*/  FADD R8, R23, R8 ;  /* 0x0000000817087221 */ /* 0x001fe40000000000 */
[----:B------:R-:W0:Y:S01]  /*0260*/  LDS.128 R20, [R2+UR4+0x10] ;  /* 0x0000100402147984 */ /* 0x000e220008000c00 */
[----:B---3--:R-:W-:Y:S01]  /*0270*/  FADD R4, R27, R4 ;  /* 0x000000041b047221 */ /* 0x008fe20000000000 */
[----:B------:R-:W-:Y:S02]  /*0280*/  FADD R9, R8, R9 ;  /* 0x0000000908097221 */ /* 0x000fe40000000000 */
[----:B------:R2:W3:Y:S01]  /*0290*/  LDS.128 R24, [R2+UR5+0x10] ;  /* 0x0000100502187984 */ /* 0x0004e20008000c00 */
[----:B------:R-:W-:Y:S01]  /*02a0*/  FADD R5, R4, R5 ;  /* 0x0000000504057221 */ /* 0x000fe20000000000 */
[----:B------:R-:W-:-:S03]  /*02b0*/  FADD R10, R9, R10 ;  /* 0x0000000a090a7221 */ /* 0x000fc60000000000 */
[----:B------:R-:W-:Y:S01]  /*02c0*/  FADD R6, R5, R6 ;  /* 0x0000000605067221 */ /* 0x000fe20000000000 */
[----:B------:R-:W-:Y:S01]  /*02d0*/  FADD R11, R10, R11 ;  /* 0x0000000b0a0b7221 */ /* 0x000fe20000000000 */
[----:B--2---:R-:W-:Y:S02]  /*02e0*/  IADD3 R2, PT, PT, R2, 0x40, RZ ;  /* 0x0000004002027810 */ /* 0x004fe40007ffe0ff */
[----:B------:R-:W-:Y:S01]  /*02f0*/  FADD R7, R6, R7 ;  /* 0x0000000706077221 */ /* 0x000fe20000000000 */
[----:B----4-:R-:W-:Y:S01]  /*0300*/  FADD R16, R11, R16 ;  /* 0x000000100b107221 */ /* 0x010fe20000000000 */
[----:B------:R-:W-:-:S03]  /*0310*/  ISETP.NE.AND P0, PT, R2, 0x820, PT ;  /* 0x000008200200780c */ /* 0x000fc60003f05270 */
[----:B------:R-:W-:-:S04]  /*0320*/  FADD R17, R16, R17 ;  /* 0x0000001110117221 */ /* 0x000fc80000000000 */
[----:B------:R-:W-:Y:S01]  /*0330*/  FADD R18, R17, R18 ;  /* 0x0000001211127221 */ /* 0x000fe20000000000 */
[----:B-1----:R-:W-:-:S03]  /*0340*/  FADD R12, R7, R12 ;  /* 0x0000000c070c7221 */ /* 0x002fc60000000000 */
[----:B------:R-:W-:Y:S01]  /*0350*/  FADD R19, R18, R19 ;  /* 0x0000001312137221 */ /* 0x000fe20000000000 */
[----:B------:R-:W-:-:S04]  /*0360*/  FADD R13, R12, R13 ;  /* 0x0000000d0c0d7221 */ /* 0x000fc80000000000 */
[----:B------:R-:W-:-:S04]  /*0370*/  FADD R14, R13, R14 ;  /* 0x0000000e0d0e7221 */ /* 0x000fc80000000000 */
[----:B------:R-:W-:Y:S01]  /*0380*/  FADD R15, R14, R15 ;  /* 0x0000000f0e0f7221 */ /* 0x000fe20000000000 */
[----:B0-----:R-:W-:-:S03]  /*0390*/  FADD R20, R19, R20 ;  /* 0x0000001413147221 */ /* 0x001fc60000000000 */
[----:B---3--:R-:W-:Y:S01]  /*03a0*/  FADD R24, R15, R24 ;  /* 0x000000180f187221 */ /* 0x008fe20000000000 */
[----:B------:R-:W-:-:S03]  /*03b0*/  FADD R21, R20, R21 ;  /* 0x0000001514157221 */ /* 0x000fc60000000000 */
[----:B------:R-:W-:Y:S01]  /*03c0*/  FADD R25, R24, R25 ;  /* 0x0000001918197221 */ /* 0x000fe20000000000 */
[----:B------:R-:W-:-:S03]  /*03d0*/  FADD R22, R21, R22 ;  /* 0x0000001615167221 */ /* 0x000fc60000000000 */
[----:B------:R-:W-:Y:S01]  /*03e0*/  FADD R26, R25, R26 ;  /* 0x0000001a191a7221 */ /* 0x000fe20000000000 */
[----:B------:R-:W-:-:S03]  /*03f0*/  FADD R13, R22, R23 ;  /* 0x00000017160d7221 */ /* 0x000fc60000000000 */
[----:B------:R-:W-:Y:S01]  /*0400*/  FADD R3, R26, R27 ;  /* 0x0000001b1a037221 */ /* 0x000fe20000000000 */
[----:B------:R-:W-:Y:S06]  /*0410*/  @P0 BRA `(.L_x_0) ;  /* 0xfffffffc00540947 */ /* 0x000fec000383ffff */
[----:B------:R-:W0:Y:S08]  /*0420*/  LDC.64 R4, c[0x0][0x380] ;  /* 0x0000e000ff047b82 */ /* 0x000e300000000a00 */
[----:B------:R-:W1:Y:S01]  /*0430*/  LDC.64 R6, c[0x0][0x388] ;  /* 0x0000e200ff067b82 */ /* 0x000e620000000a00 */
[----:B0-----:R-:W-:-:S05]  /*0440*/  IMAD.WIDE.U32 R4, R0, 0x4, R4 ;  /* 0x0000000400047825 */ /* 0x001fca00078e0004 */
[----:B------:R-:W-:Y:S01]  /*0450*/  STG.E desc[UR8][R4.64], R13 ;  /* 0x0000000d04007986 */ /* 0x000fe2000c101908 */
[----:B-1----:R-:W-:-:S05]  /*0460*/  IMAD.WIDE.U32 R6, R0, 0x4, R6 ;  /* 0x0000000400067825 */ /* 0x002fca00078e0006 */
[----:B------:R-:W-:Y:S01]  /*0470*/  STG.E desc[UR8][R6.64], R3 ;  /* 0x0000000306007986 */ /* 0x000fe2000c101908 */
[----:B------:R-:W-:Y:S05]  /*0480*/  EXIT ;  /* 0x000000000000794d */ /* 0x000fea0003800000 */
.L_x_1:
[----:B------:R-:W-:-:S00]  /*0490*/  BRA `(.L_x_1) ;  /* 0xfffffffc00fc7947 */ /* 0x000fc0000383ffff */
[----:B------:R-:W-:-:S00]  /*04a0*/  NOP ;  /* 0x0000000000007918 */ /* 0x000fc00000000000 */
        /* <DEDUP_REMOVED lines=13> */
.L_x_99:


//--------------------- .text._Z2FTPfS_S_S_S_S_iiiii --------------------------
	.section	.text._Z2FTPfS_S_S_S_S_iiiii,"ax",@progbits
	.align	128
        .global         _Z2FTPfS_S_S_S_S_iiiii
        .type           _Z2FTPfS_S_S_S_S_iiiii,@function
        .size           _Z2FTPfS_S_S_S_S_iiiii,(.L_x_98 - _Z2FTPfS_S_S_S_S_iiiii)
        .other          _Z2FTPfS_S_S_S_S_iiiii,@"STO_CUDA_ENTRY STV_DEFAULT"
_Z2FTPfS_S_S_S_S_iiiii:
.text._Z2FTPfS_S_S_S_S_iiiii:
[----:B------:R-:W0:Y:S01]  /*0000*/  LDC R1, c[0x0][0x37c] ;  /* 0x0000df00ff017b82 */ /* 0x000e220000000800 */
[----:B------:R-:W1:Y:S07]  /*0010*/  S2R R4, SR_TID.Y ;  /* 0x0000000000047919 */ /* 0x000e6e0000002200 */
[----:B------:R-:W2:Y:S01]  /*0020*/  S2UR UR12, SR_CTAID.Y ;  /* 0x00000000000c79c3 */ /* 0x000ea20000002600 */
[----:B------:R-:W3:Y:S01]  /*0030*/  LDCU.64 UR14, c[0x0][0x3b0] ;  /* 0x00007600ff0e77ac */ /* 0x000ee20008000a00 */
[----:B0-----:R-:W-:Y:S01]  /*0040*/  VIADD R1, R1, 0xffffffe0 ;  /* 0xffffffe001017836 */ /* 0x001fe20000000000 */
[----:B------:R-:W0:Y:S01]  /*0050*/  S2R R0, SR_TID.Z ;  /* 0x0000000000007919 */ /* 0x000e220000002300 */
[----:B------:R-:W4:Y:S01]  /*0060*/  LDCU.64 UR10, c[0x0][0x358] ;  /* 0x00006b00ff0a77ac */ /* 0x000f220008000a00 */
[----:B------:R-:W4:Y:S03]  /*0070*/  S2R R5, SR_TID.X ;  /* 0x0000000000057919 */ /* 0x000f260000002100 */
[----:B------:R-:W3:Y:S08]  /*0080*/  S2UR UR13, SR_CTAID.Z ;  /* 0x00000000000d79c3 */ /* 0x000ef00000002700 */
[----:B------:R-:W4:Y:S08]  /*0090*/  S2UR UR8, SR_CTAID.X ;  /* 0x00000000000879c3 */ /* 0x000f300000002500 */
[----:B------:R-:W4:Y:S01]  /*00a0*/  LDC R10, c[0x0][0x3c0] ;  /* 0x0000f000ff0a7b82 */ /* 0x000f220000000800 */
[----:B--2---:R-:W-:-:S04]  /*00b0*/  IMAD.U32 R9, RZ, RZ, UR12 ;  /* 0x0000000cff097e24 */ /* 0x004fc8000f8e00ff */
[----:B-1----:R-:W-:-:S03]  /*00c0*/  IMAD R8, R9, 0x8, R4 ;  /* 0x0000000809087824 */ /* 0x002fc600078e0204 */
[----:B------:R-:W1:Y:S01]  /*00d0*/  LDC.64 R2, c[0x0][0x388] ;  /* 0x0000e200ff027b82 */ /* 0x000e620000000a00 */
[----:B---3--:R-:W-:-:S04]  /*00e0*/  IMAD.U32 R11, RZ, RZ, UR13 ;  /* 0x0000000dff0b7e24 */ /* 0x008fc8000f8e00ff */
[----:B0-----:R-:W-:-:S03]  /*00f0*/  IMAD R9, R11, 0x8, R0 ;  /* 0x000000080b097824 */ /* 0x001fc600078e0200 */
[----:B------:R-:W0:Y:S01]  /*0100*/  LDC.64 R6, c[0x0][0x380] ;  /* 0x0000e000ff067b82 */ /* 0x000e220000000a00 */
[----:B------:R-:W-:Y:S01]  /*0110*/  IMAD R8, R9, UR15, R8 ;  /* 0x0000000f09087c24 */ /* 0x000fe2000f8e0208 */
[----:B----4-:R-:W-:Y:S01]  /*0120*/  USHF.L.U32 UR4, UR8, 0x3, URZ ;  /* 0x0000000308047899 */ /* 0x010fe200080006ff */
[----:B------:R-:W-:-:S04]  /*0130*/  IMAD R9, R4, 0x8, R5 ;  /* 0x0000000804097824 */ /* 0x000fc800078e0205 */
[----:B------:R-:W-:Y:S01]  /*0140*/  IMAD R9, R0, 0x40, R9 ;  /* 0x0000004000097824 */ /* 0x000fe200078e0209 */
[----:B------:R-:W2:Y:S01]  /*0150*/  LDC.64 R12, c[0x0][0x390] ;  /* 0x0000e400ff0c7b82 */ /* 0x000ea20000000a00 */
[----:B------:R-:W-:Y:S02]  /*0160*/  VIADD R11, R5, UR4 ;  /* 0x00000004050b7c36 */ /* 0x000fe40008000000 */
[----:B------:R-:W-:Y:S02]  /*0170*/  IMAD R17, R10, 0x200, R9 ;  /* 0x000002000a117824 */ /* 0x000fe400078e0209 */
[----:B------:R-:W-:Y:S02]  /*0180*/  IMAD R11, R8, UR14, R11 ;  /* 0x0000000e080b7c24 */ /* 0x000fe4000f8e020b */
[----:B-1----:R-:W-:Y:S01]  /*0190*/  IMAD.WIDE R8, R17, 0x4, R2 ;  /* 0x0000000411087825 */ /* 0x002fe200078e0202 */
[----:B------:R-:W1:Y:S03]  /*01a0*/  LDC.64 R14, c[0x0][0x398] ;  /* 0x0000e600ff0e7b82 */ /* 0x000e660000000a00 */
[----:B0-----:R-:W-:-:S02]  /*01b0*/  IMAD.WIDE R6, R11, 0x4, R6 ;  /* 0x000000040b067825 */ /* 0x001fc400078e0206 */
[----:B------:R-:W3:Y:S04]  /*01c0*/  LDG.E R11, desc[UR10][R8.64] ;  /* 0x0000000a080b7981 */ /* 0x000ee8000c1e1900 */
[----:B------:R0:W4:Y:S01]  /*01d0*/  LDG.E R6, desc[UR10][R6.64] ;  /* 0x0000000a06067981 */ /* 0x000122000c1e1900 */
[----:B------:R-:W0:Y:S01]  /*01e0*/  S2UR UR6, SR_CgaCtaId ;  /* 0x00000000000679c3 */ /* 0x000e220000008800 */
[----:B------:R-:W-:Y:S01]  /*01f0*/  UMOV UR5, 0x400 ;  /* 0x0000040000057882 */ /* 0x000fe20000000000 */
[C---:B--2---:R-:W-:Y:S01]  /*0200*/  IMAD.WIDE R12, R17.reuse, 0x4, R12 ;  /* 0x00000004110c7825 */ /* 0x044fe200078e020c */
[----:B------:R-:W-:Y:S04]  /*0210*/  BSSY.RECONVERGENT B0, `(.L_x_2) ;  /* 0x000001f000007945 */ /* 0x000fe80003800200 */
[----:B------:R2:W5:Y:S01]  /*0220*/  LDG.E R2, desc[UR10][R12.64] ;  /* 0x0000000a0c027981 */ /* 0x000562000c1e1900 */
[----:B-1----:R-:W-:Y:S01]  /*0230*/  IMAD.WIDE R14, R17, 0x4, R14 ;  /* 0x00000004110e7825 */ /* 0x002fe200078e020e */
[----:B------:R-:W-:-:S04]  /*0240*/  I2FP.F32.S32 R17, UR14 ;  /* 0x0000000e00117c45 */ /* 0x000fc80008201400 */
[----:B------:R-:W1:Y:S01]  /*0250*/  MUFU.RCP R10, R17 ;  /* 0x00000011000a7308 */ /* 0x000e620000001000 */
[----:B------:R2:W5:Y:S01]  /*0260*/  LDG.E R3, desc[UR10][R14.64] ;  /* 0x0000000a0e037981 */ /* 0x000562000c1e1900 */
[----:B0-----:R-:W-:-:S06]  /*0270*/  ULEA UR5, UR6, UR5, 0x18 ;  /* 0x0000000506057291 */ /* 0x001fcc000f8ec0ff */
[----:B------:R-:W-:-:S05]  /*0280*/  LEA R5, R5, UR5, 0x8 ;  /* 0x0000000505057c11 */ /* 0x000fca000f8e40ff */
[----:B------:R-:W-:Y:S01]  /*0290*/  IMAD R5, R4, 0x20, R5 ;  /* 0x0000002004057824 */ /* 0x000fe200078e0205 */
[----:B------:R-:W0:Y:S03]  /*02a0*/  LDCU UR5, c[0x0][0x370] ;  /* 0x00006e00ff0577ac */ /* 0x000e260008000800 */
[----:B------:R-:W-:Y:S01]  /*02b0*/  IMAD R5, R0, 0x4, R5 ;  /* 0x0000000400057824 */ /* 0x000fe200078e0205 */
[----:B------:R-:W-:Y:S01]  /*02c0*/  I2FP.F32.S32 R0, UR4 ;  /* 0x0000000400007c45 */ /* 0x000fe20008201400 */
[----:B------:R-:W2:Y:S01]  /*02d0*/  LDCU UR6, c[0x0][0x374] ;  /* 0x00006e80ff0677ac */ /* 0x000ea20008000800 */
[----:B-1----:R-:W-:-:S04]  /*02e0*/  FFMA R7, -R17, R10, 1 ;  /* 0x3f80000011077423 */ /* 0x002fc8000000010a */
[----:B------:R-:W-:Y:S01]  /*02f0*/  FFMA R7, R10, R7, R10 ;  /* 0x000000070a077223 */ /* 0x000fe2000000000a */
[----:B0-----:R-:W-:Y:S02]  /*0300*/  UIMAD UR8, UR12, UR5, UR8 ;  /* 0x000000050c0872a4 */ /* 0x001fe4000f8e0208 */
[----:B------:R-:W-:-:S04]  /*0310*/  UIMAD UR5, UR13, UR5, URZ ;  /* 0x000000050d0572a4 */ /* 0x000fc8000f8e02ff */
[----:B--2---:R-:W-:Y:S01]  /*0320*/  UIMAD UR8, UR5, UR6, UR8 ;  /* 0x00000006050872a4 */ /* 0x004fe2000f8e0208 */
[----:B---3--:R-:W-:-:S04]  /*0330*/  FMUL R0, R11, R0 ;  /* 0x000000000b007220 */ /* 0x008fc80000400000 */
[----:B------:R-:W0:Y:S01]  /*0340*/  FCHK P0, R0, R17 ;  /* 0x0000001100007302 */ /* 0x000e220000000000 */
[----:B------:R-:W-:Y:S01]  /*0350*/  FFMA R4, R0, R7, RZ ;  /* 0x0000000700047223 */ /* 0x000fe200000000ff */
[----:B----4-:R1:W-:Y:S03]  /*0360*/  STS [R5], R6 ;  /* 0x0000000605007388 */ /* 0x0103e60000000800 */
[----:B-1----:R-:W-:-:S04]  /*0370*/  FFMA R5, -R17, R4, R0 ;  /* 0x0000000411057223 */ /* 0x002fc80000000100 */
[----:B------:R-:W-:Y:S01]  /*0380*/  FFMA R4, R7, R5, R4 ;  /* 0x0000000507047223 */ /* 0x000fe20000000004 */
[----:B------:R-:W-:Y:S06]  /*0390*/  BAR.SYNC.DEFER_BLOCKING 0x0 ;  /* 0x0000000000007b1d */ /* 0x000fec0000010000 */
[----:B0-----:R-:W-:Y:S05]  /*03a0*/  @!P0 BRA `(.L_x_3) ;  /* 0x0000000000148947 */ /* 0x001fea0003800000 */
[----:B------:R-:W-:Y:S01]  /*03b0*/  IMAD.MOV.U32 R13, RZ, RZ, R0 ;  /* 0x000000ffff0d7224 */ /* 0x000fe200078e0000 */
[----:B------:R-:W-:Y:S01]  /*03c0*/  MOV R16, 0x3f0 ;  /* 0x000003f000107802 */ /* 0x000fe20000000f00 */
[----:B------:R-:W-:-:S07]  /*03d0*/  IMAD.MOV.U32 R14, RZ, RZ, R17 ;  /* 0x000000ffff0e7224 */ /* 0x000fce00078e0011 */
[----:B-----5:R-:W-:Y:S05]  /*03e0*/  CALL.REL.NOINC `($__internal_0_$__cuda_sm3x_div_rn_noftz_f32_slowpath) ;  /* 0x0000005800bc7944 */ /* 0x020fea0003c00000 */
[----:B------:R-:W-:-:S07]  /*03f0*/  IMAD.MOV.U32 R4, RZ, RZ, R13 ;  /* 0x000000ffff047224 */ /* 0x000fce00078e000d */
.L_x_3:
[----:B------:R-:W-:Y:S05]  /*0400*/  BSYNC.RECONVERGENT B0 ;  /* 0x0000000000007941 */ /* 0x000fea0003800200 */
.L_x_2:
[----:B------:R-:W0:Y:S01]  /*0410*/  MUFU.RCP R6, R17 ;  /* 0x0000001100067308 */ /* 0x000e220000001000 */
[----:B------:R-:W-:Y:S01]  /*0420*/  UIADD3 UR5, UPT, UPT, UR4, 0x1, URZ ;  /* 0x0000000104057890 */ /* 0x000fe2000fffe0ff */
[----:B------:R-:W-:Y:S05]  /*0430*/  BSSY.RECONVERGENT B0, `(.L_x_4) ;  /* 0x000000f000007945 */ /* 0x000fea0003800200 */
[----:B------:R-:W-:-:S05]  /*0440*/  I2FP.F32.S32 R0, UR5 ;  /* 0x0000000500007c45 */ /* 0x000fca0008201400 */
[----:B------:R-:W-:-:S04]  /*0450*/  FMUL R0, R11, R0 ;  /* 0x000000000b007220 */ /* 0x000fc80000400000 */
[----:B------:R-:W1:Y:S01]  /*0460*/  FCHK P0, R0, R17 ;  /* 0x0000001100007302 */ /* 0x000e620000000000 */
[----:B0-----:R-:W-:-:S04]  /*0470*/  FFMA R5, -R17, R6, 1 ;  /* 0x3f80000011057423 */ /* 0x001fc80000000106 */
[----:B------:R-:W-:-:S04]  /*0480*/  FFMA R5, R6, R5, R6 ;  /* 0x0000000506057223 */ /* 0x000fc80000000006 */
[----:B------:R-:W-:-:S04]  /*0490*/  FFMA R6, R5, R0, RZ ;  /* 0x0000000005067223 */ /* 0x000fc800000000ff */
[----:B------:R-:W-:-:S04]  /*04a0*/  FFMA R7, -R17, R6, R0 ;  /* 0x0000000611077223 */ /* 0x000fc80000000100 */
[----:B------:R-:W-:Y:S01]  /*04b0*/  FFMA R5, R5, R7, R6 ;  /* 0x0000000705057223 */ /* 0x000fe20000000006 */
[----:B-1----:R-:W-:Y:S06]  /*04c0*/  @!P0 BRA `(.L_x_5) ;  /* 0x0000000000148947 */ /* 0x002fec0003800000 */
[----:B------:R-:W-:Y:S01]  /*04d0*/  IMAD.MOV.U32 R13, RZ, RZ, R0 ;  /* 0x000000ffff0d7224 */ /* 0x000fe200078e0000 */
[----:B------:R-:W-:Y:S01]  /*04e0*/  MOV R16, 0x510 ;  /* 0x0000051000107802 */ /* 0x000fe20000000f00 */
[----:B------:R-:W-:-:S07]  /*04f0*/  IMAD.MOV.U32 R14, RZ, RZ, R17 ;  /* 0x000000ffff0e7224 */ /* 0x000fce00078e0011 */
[----:B-----5:R-:W-:Y:S05]  /*0500*/  CALL.REL.NOINC `($__internal_0_$__cuda_sm3x_div_rn_noftz_f32_slowpath) ;  /* 0x0000005800747944 */ /* 0x020fea0003c00000 */
[----:B------:R-:W-:-:S07]  /*0510*/  IMAD.MOV.U32 R5, RZ, RZ, R13 ;  /* 0x000000ffff057224 */ /* 0x000fce00078e000d */
.L_x_5:
[----:B------:R-:W-:Y:S05]  /*0520*/  BSYNC.RECONVERGENT B0 ;  /* 0x0000000000007941 */ /* 0x000fea0003800200 */
.L_x_4:
        /* <DEDUP_REMOVED lines=13> */
[----:B------:R-:W-:-:S07]  /*0600*/  MOV R16, 0x620 ;  /* 0x0000062000107802 */ /* 0x000fce0000000f00 */
[----:B-----5:R-:W-:Y:S05]  /*0610*/  CALL.REL.NOINC `($__internal_0_$__cuda_sm3x_div_rn_noftz_f32_slowpath) ;  /* 0x0000005800307944 */ /* 0x020fea0003c00000 */
[----:B------:R-:W-:-:S07]  /*0620*/  IMAD.MOV.U32 R6, RZ, RZ, R13 ;  /* 0x000000ffff067224 */ /* 0x000fce00078e000d */
.L_x_7:
[----:B------:R-:W-:Y:S05]  /*0630*/  BSYNC.RECONVERGENT B0 ;  /* 0x0000000000007941 */ /* 0x000fea0003800200 */
.L_x_6:
        /* <DEDUP_REMOVED lines=17> */
.L_x_9:
[----:B------:R-:W-:Y:S05]  /*0750*/  BSYNC.RECONVERGENT B0 ;  /* 0x0000000000007941 */ /* 0x000fea0003800200 */
.L_x_8:
        /* <DEDUP_REMOVED lines=16> */
.L_x_11:
[----:B------:R-:W-:Y:S05]  /*0860*/  BSYNC.RECONVERGENT B0 ;  /* 0x0000000000007941 */ /* 0x000fea0003800200 */
.L_x_10:
        /* <DEDUP_REMOVED lines=17> */
.L_x_13:
[----:B------:R-:W-:Y:S05]  /*0980*/  BSYNC.RECONVERGENT B0 ;  /* 0x0000000000007941 */ /* 0x000fea0003800200 */
.L_x_12:
        /* <DEDUP_REMOVED lines=16> */
.L_x_15:
[----:B------:R-:W-:Y:S05]  /*0a90*/  BSYNC.RECONVERGENT B0 ;  /* 0x0000000000007941 */ /* 0x000fea0003800200 */
.L_x_14:
        /* <DEDUP_REMOVED lines=17> */
.L_x_17:
[----:B------:R-:W-:Y:S05]  /*0bb0*/  BSYNC.RECONVERGENT B0 ;  /* 0x0000000000007941 */ /* 0x000fea0003800200 */
.L_x_16:
[----:B------:R-:W-:Y:S01]  /*0bc0*/  IMAD.MOV.U32 R0, RZ, RZ, RZ ;  /* 0x000000ffff007224 */ /* 0x000fe200078e00ff */
[----:B------:R-:W-:Y:S01]  /*0bd0*/  UMOV UR4, URZ ;  /* 0x000000ff00047c82 */ /* 0x000fe20008000000 */
[----:B------:R-:W-:-:S07]  /*0be0*/  IMAD.MOV.U32 R20, RZ, RZ, RZ ;  /* 0x000000ffff147224 */ /* 0x000fce00078e00ff */
.L_x_85:
[----:B------:R-:W0:Y:S01]  /*0bf0*/  LDCU UR5, c[0x0][0x3b8] ;  /* 0x00007700ff0577ac */ /* 0x000e220008000800 */
[----:B------:R-:W1:Y:S01]  /*0c00*/  S2UR UR6, SR_CgaCtaId ;  /* 0x00000000000679c3 */ /* 0x000e620000008800 */
[----:B------:R-:W-:Y:S01]  /*0c10*/  BSSY.RECONVERGENT B0, `(.L_x_18) ;  /* 0x0000016000007945 */ /* 0x000fe20003800200 */
[----:B------:R-:W-:-:S06]  /*0c20*/  ULEA UR7, UR13, UR4, 0x3 ;  /* 0x000000040d077291 */ /* 0x000fcc000f8e18ff */
[----:B------:R-:W-:-:S05]  /*0c30*/  I2FP.F32.U32 R12, UR7 ;  /* 0x00000007000c7c45 */ /* 0x000fca0008201000 */
[----:B-----5:R-:W-:Y:S01]  /*0c40*/  FMUL R13, R3, R12 ;  /* 0x0000000c030d7220 */ /* 0x020fe20000400000 */
[----:B0-----:R-:W-:Y:S01]  /*0c50*/  I2FP.F32.S32 R16, UR5 ;  /* 0x0000000500107c45 */ /* 0x001fe20008201400 */
[----:B------:R-:W-:-:S03]  /*0c60*/  UMOV UR5, 0x400 ;  /* 0x0000040000057882 */ /* 0x000fc60000000000 */
[----:B------:R-:W0:Y:S01]  /*0c70*/  MUFU.RCP R14, R16 ;  /* 0x00000010000e7308 */ /* 0x000e220000001000 */
[----:B-1----:R-:W-:-:S04]  /*0c80*/  ULEA UR5, UR6, UR5, 0x18 ;  /* 0x0000000506057291 */ /* 0x002fc8000f8ec0ff */
[----:B------:R-:W-:-:S03]  /*0c90*/  ULEA UR9, UR4, UR5, 0x2 ;  /* 0x0000000504097291 */ /* 0x000fc6000f8e10ff */
[----:B------:R-:W1:Y:S01]  /*0ca0*/  FCHK P0, R13, R16 ;  /* 0x000000100d007302 */ /* 0x000e620000000000 */
[----:B------:R-:W-:-:S04]  /*0cb0*/  UIADD3 UR4, UPT, UPT, UR4, 0x1, URZ ;  /* 0x0000000104047890 */ /* 0x000fc8000fffe0ff */
[----:B------:R-:W-:Y:S01]  /*0cc0*/  UISETP.NE.AND UP0, UPT, UR4, 0x8, UPT ;  /* 0x000000080400788c */ /* 0x000fe2000bf05270 */
[----:B0-----:R-:W-:-:S04]  /*0cd0*/  FFMA R15, R14, -R16, 1 ;  /* 0x3f8000000e0f7423 */ /* 0x001fc80000000810 */
[----:B------:R-:W-:-:S04]  /*0ce0*/  FFMA R12, R14, R15, R14 ;  /* 0x0000000f0e0c7223 */ /* 0x000fc8000000000e */
[----:B------:R-:W-:-:S04]  /*0cf0*/  FFMA R14, R13, R12, RZ ;  /* 0x0000000c0d0e7223 */ /* 0x000fc800000000ff */
[----:B------:R-:W-:-:S04]  /*0d00*/  FFMA R15, R14, -R16, R13 ;  /* 0x800000100e0f7223 */ /* 0x000fc8000000000d */
[----:B------:R-:W-:Y:S01]  /*0d10*/  FFMA R12, R12, R15, R14 ;  /* 0x0000000f0c0c7223 */ /* 0x000fe2000000000e */
[----:B-1----:R-:W-:Y:S06]  /*0d20*/  @!P0 BRA `(.L_x_19) ;  /* 0x0000000000108947 */ /* 0x002fec0003800000 */
[----:B------:R-:W-:Y:S02]  /*0d30*/  MOV R14, R16 ;  /* 0x00000010000e7202 */ /* 0x000fe40000000f00 */
[----:B------:R-:W-:-:S07]  /*0d40*/  MOV R16, 0xd60 ;  /* 0x00000d6000107802 */ /* 0x000fce0000000f00 */
[----:B------:R-:W-:Y:S05]  /*0d50*/  CALL.REL.NOINC `($__internal_0_$__cuda_sm3x_div_rn_noftz_f32_slowpath) ;  /* 0x0000005000607944 */ /* 0x000fea0003c00000 */
[----:B------:R-:W-:-:S07]  /*0d60*/  IMAD.MOV.U32 R12, RZ, RZ, R13 ;  /* 0x000000ffff0c7224 */ /* 0x000fce00078e000d */
.L_x_19:
[----:B------:R-:W-:Y:S05]  /*0d70*/  BSYNC.RECONVERGENT B0 ;  /* 0x0000000000007941 */ /* 0x000fea0003800200 */
.L_x_18:
[----:B------:R-:W-:-:S05]  /*0d80*/  UMOV UR5, URZ ;  /* 0x000000ff00057c82 */ /* 0x000fca0008000000 */
.L_x_84:
[----:B------:R-:W0:Y:S01]  /*0d90*/  LDCU UR6, c[0x0][0x3b4] ;  /* 0x00007680ff0677ac */ /* 0x000e220008000800 */
[----:B------:R-:W-:Y:S01]  /*0da0*/  BSSY.RECONVERGENT B0, `(.L_x_20) ;  /* 0x0000012000007945 */ /* 0x000fe20003800200 */
[----:B0-----:R-:W-:Y:S01]  /*0db0*/  I2FP.F32.S32 R17, UR6 ;  /* 0x0000000600117c45 */ /* 0x001fe20008201400 */
[----:B------:R-:W-:-:S03]  /*0dc0*/  ULEA UR6, UR12, UR5, 0x3 ;  /* 0x000000050c067291 */ /* 0x000fc6000f8e18ff */
[----:B------:R-:W0:Y:S03]  /*0dd0*/  MUFU.RCP R15, R17 ;  /* 0x00000011000f7308 */ /* 0x000e260000001000 */
[----:B------:R-:W-:Y:S01]  /*0de0*/  I2FP.F32.U32 R13, UR6 ;  /* 0x00000006000d7c45 */ /* 0x000fe20008201000 */
[----:B------:R-:W-:-:S04]  /*0df0*/  ULEA UR6, UR5, UR9, 0x5 ;  /* 0x0000000905067291 */ /* 0x000fc8000f8e28ff */
[----:B------:R-:W-:-:S04]  /*0e00*/  FMUL R14, R2, R13 ;  /* 0x0000000d020e7220 */ /* 0x000fc80000400000 */
[----:B------:R-:W1:Y:S01]  /*0e10*/  FCHK P0, R14, R17 ;  /* 0x000000110e007302 */ /* 0x000e620000000000 */
[----:B0-----:R-:W-:-:S04]  /*0e20*/  FFMA R16, R15, -R17, 1 ;  /* 0x3f8000000f107423 */ /* 0x001fc80000000811 */
[----:B------:R-:W-:-:S04]  /*0e30*/  FFMA R13, R15, R16, R15 ;  /* 0x000000100f0d7223 */ /* 0x000fc8000000000f */
[----:B------:R-:W-:-:S04]  /*0e40*/  FFMA R15, R14, R13, RZ ;  /* 0x0000000d0e0f7223 */ /* 0x000fc800000000ff */
[----:B------:R-:W-:-:S04]  /*0e50*/  FFMA R16, R15, -R17, R14 ;  /* 0x800000110f107223 */ /* 0x000fc8000000000e */
[----:B------:R-:W-:Y:S01]  /*0e60*/  FFMA R13, R13, R16, R15 ;  /* 0x000000100d0d7223 */ /* 0x000fe2000000000f */
[----:B-1----:R-:W-:Y:S06]  /*0e70*/  @!P0 BRA `(.L_x_21) ;  /* 0x0000000000108947 */ /* 0x002fec0003800000 */
[----:B------:R-:W-:Y:S01]  /*0e80*/  IMAD.MOV.U32 R13, RZ, RZ, R14 ;  /* 0x000000ffff0d7224 */ /* 0x000fe200078e000e */
[----:B------:R-:W-:Y:S01]  /*0e90*/  MOV R16, 0xec0 ;  /* 0x00000ec000107802 */ /* 0x000fe20000000f00 */
[----:B------:R-:W-:-:S07]  /*0ea0*/  IMAD.MOV.U32 R14, RZ, RZ, R17 ;  /* 0x000000ffff0e7224 */ /* 0x000fce00078e0011 */
[----:B------:R-:W-:Y:S05]  /*0eb0*/  CALL.REL.NOINC `($__internal_0_$__cuda_sm3x_div_rn_noftz_f32_slowpath) ;  /* 0x0000005000087944 */ /* 0x000fea0003c00000 */
.L_x_21:
[----:B------:R-:W-:Y:S05]  /*0ec0*/  BSYNC.RECONVERGENT B0 ;  /* 0x0000000000007941 */ /* 0x000fea0003800200 */
.L_x_20:
[----:B------:R-:W-:Y:S01]  /*0ed0*/  FADD R15, R13, R4 ;  /* 0x000000040d0f7221 */ /* 0x000fe20000000000 */
[----:B------:R-:W0:Y:S01]  /*0ee0*/  LDS R23, [UR6] ;  /* 0x00000006ff177984 */ /* 0x000e220008000800 */
[----:B------:R-:W-:Y:S02]  /*0ef0*/  BSSY.RECONVERGENT B0, `(.L_x_22) ;  /* 0x0000044000007945 */ /* 0x000fe40003800200 */
[----:B------:R-:W-:-:S04]  /*0f00*/  FADD R15, R15, R12 ;  /* 0x0000000c0f0f7221 */ /* 0x000fc80000000000 */
[----:B------:R-:W-:-:S04]  /*0f10*/  FMUL R19, R15, 6.283184051513671875 ;  /* 0x40c90fd80f137820 */ /* 0x000fc80000400000 */
[C---:B------:R-:W-:Y:S01]  /*0f20*/  FMUL R15, R19.reuse, 0.63661974668502807617 ;  /* 0x3f22f983130f7820 */ /* 0x040fe20000400000 */
[----:B------:R-:W-:-:S03]  /*0f30*/  FSETP.GE.AND P0, PT, |R19|, 105615, PT ;  /* 0x47ce47801300780b */ /* 0x000fc60003f06200 */
[----:B------:R-:W1:Y:S02]  /*0f40*/  F2I.NTZ R22, R15 ;  /* 0x0000000f00167305 */ /* 0x000e640000203100 */
[----:B-1----:R-:W-:Y:S01]  /*0f50*/  I2FP.F32.S32 R24, R22 ;  /* 0x0000001600187245 */ /* 0x002fe20000201400 */
[----:B------:R-:W-:-:S04]  /*0f60*/  IMAD.MOV.U32 R25, RZ, RZ, R22 ;  /* 0x000000ffff197224 */ /* 0x000fc800078e0016 */
[----:B------:R-:W-:-:S04]  /*0f70*/  FFMA R17, R24, -1.5707962512969970703, R19 ;  /* 0xbfc90fda18117823 */ /* 0x000fc80000000013 */
[----:B------:R-:W-:-:S04]  /*0f80*/  FFMA R17, R24, -7.5497894158615963534e-08, R17 ;  /* 0xb3a2216818117823 */ /* 0x000fc80000000011 */
[----:B------:R-:W-:-:S04]  /*0f90*/  FFMA R24, R24, -5.3903029534742383927e-15, R17 ;  /* 0xa7c234c518187823 */ /* 0x000fc80000000011 */
[----:B------:R-:W-:Y:S01]  /*0fa0*/  IMAD.MOV.U32 R14, RZ, RZ, R24 ;  /* 0x000000ffff0e7224 */ /* 0x000fe200078e0018 */
[----:B0-----:R-:W-:Y:S06]  /*0fb0*/  @!P0 BRA `(.L_x_23) ;  /* 0x0000000000dc8947 */ /* 0x001fec0003800000 */
[----:B------:R-:W-:-:S13]  /*0fc0*/  FSETP.NEU.AND P0, PT, |R19|, +INF , PT ;  /* 0x7f8000001300780b */ /* 0x000fda0003f0d200 */
[----:B------:R-:W-:Y:S01]  /*0fd0*/  @!P0 FMUL R14, RZ, R19 ;  /* 0x00000013ff0e8220 */ /* 0x000fe20000400000 */
[----:B------:R-:W-:Y:S01]  /*0fe0*/  @!P0 IMAD.MOV.U32 R22, RZ, RZ, RZ ;  /* 0x000000ffff168224 */ /* 0x000fe200078e00ff */
[----:B------:R-:W-:Y:S06]  /*0ff0*/  @!P0 BRA `(.L_x_23) ;  /* 0x0000000000cc8947 */ /* 0x000fec0003800000 */
[----:B------:R-:W-:Y:S01]  /*1000*/  IMAD.SHL.U32 R14, R19, 0x100, RZ ;  /* 0x00000100130e7824 */ /* 0x000fe200078e00ff */
[----:B------:R-:W0:Y:S01]  /*1010*/  LDCU.64 UR14, c[0x4][URZ] ;  /* 0x01000000ff0e77ac */ /* 0x000e220008000a00 */
[----:B------:R-:W-:Y:S02]  /*1020*/  IMAD.MOV.U32 R21, RZ, RZ, RZ ;  /* 0x000000ffff157224 */ /* 0x000fe400078e00ff */
[----:B------:R-:W-:Y:S01]  /*1030*/  IMAD.MOV.U32 R18, RZ, RZ, R1 ;  /* 0x000000ffff127224 */ /* 0x000fe200078e0001 */
[----:B------:R-:W-:Y:S01]  /*1040*/  LOP3.LUT R29, R14, 0x80000000, RZ, 0xfc, !PT ;  /* 0x800000000e1d7812 */ /* 0x000fe200078efcff */
[----:B------:R-:W-:Y:S01]  /*1050*/  UMOV UR7, URZ ;  /* 0x000000ff00077c82 */ /* 0x000fe20008000000 */
[----:B------:R-:W-:-:S05]  /*1060*/  UMOV UR6, URZ ;  /* 0x000000ff00067c82 */ /* 0x000fca0008000000 */
.L_x_24:
[----:B0-----:R-:W-:Y:S02]  /*1070*/  IMAD.U32 R14, RZ, RZ, UR14 ;  /* 0x0000000eff0e7e24 */ /* 0x001fe4000f8e00ff */
[----:B------:R-:W-:-:S05]  /*1080*/  IMAD.U32 R15, RZ, RZ, UR15 ;  /* 0x0000000fff0f7e24 */ /* 0x000fca000f8e00ff */
[----:B------:R-:W2:Y:S01]  /*1090*/  LDG.E.CONSTANT R14, desc[UR10][R14.64] ;  /* 0x0000000a0e0e7981 */ /* 0x000ea2000c1e9900 */
[----:B------:R-:W-:Y:S02]  /*10a0*/  UIADD3 UR14, UP1, UPT, UR14, 0x4, URZ ;  /* 0x000000040e0e7890 */ /* 0x000fe4000ff3e0ff */
[----:B------:R-:W-:Y:S02]  /*10b0*/  UIADD3 UR6, UPT, UPT, UR6, 0x1, URZ ;  /* 0x0000000106067890 */ /* 0x000fe4000fffe0ff */
[----:B------:R-:W-:Y:S02]  /*10c0*/  UIADD3.X UR15, UPT, UPT, URZ, UR15, URZ, UP1, !UPT ;  /* 0x0000000fff0f7290 */ /* 0x000fe40008ffe4ff */
[----:B------:R-:W-:Y:S01]  /*10d0*/  UISETP.NE.AND UP1, UPT, UR6, 0x6, UPT ;  /* 0x000000060600788c */ /* 0x000fe2000bf25270 */
[----:B--2---:R-:W-:-:S03]  /*10e0*/  IMAD.WIDE.U32 R16, R14, R29, RZ ;  /* 0x0000001d0e107225 */ /* 0x004fc600078e00ff */
[----:B------:R-:W-:-:S04]  /*10f0*/  IADD3 R27, P0, PT, R16, R21, RZ ;  /* 0x00000015101b7210 */ /* 0x000fc80007f1e0ff */
[----:B------:R-:W-:Y:S01]  /*1100*/  IADD3.X R21, PT, PT, R17, UR7, RZ, P0, !PT ;  /* 0x0000000711157c10 */ /* 0x000fe200087fe4ff */
[----:B------:R0:W-:Y:S02]  /*1110*/  STL [R18], R27 ;  /* 0x0000001b12007387 */ /* 0x0001e40000100800 */
[----:B0-----:R-:W-:Y:S01]  /*1120*/  VIADD R18, R18, 0x4 ;  /* 0x0000000412127836 */ /* 0x001fe20000000000 */
[----:B------:R-:W-:Y:S06]  /*1130*/  BRA.U UP1, `(.L_x_24) ;  /* 0xfffffffd01cc7547 */ /* 0x000fec000b83ffff */
[----:B------:R-:W-:Y:S01]  /*1140*/  SHF.R.U32.HI R16, RZ, 0x17, R19 ;  /* 0x00000017ff107819 */ /* 0x000fe20000011613 */
[----:B------:R0:W-:Y:S03]  /*1150*/  STL [R1+0x18], R21 ;  /* 0x0000181501007387 */ /* 0x0001e60000100800 */
[C---:B------:R-:W-:Y:S02]  /*1160*/  LOP3.LUT R14, R16.reuse, 0xe0, RZ, 0xc0, !PT ;  /* 0x000000e0100e7812 */ /* 0x040fe400078ec0ff */
[----:B------:R-:W-:-:S03]  /*1170*/  LOP3.LUT P0, RZ, R16, 0x1f, RZ, 0xc0, !PT ;  /* 0x0000001f10ff7812 */ /* 0x000fc6000780c0ff */
[----:B------:R-:W-:-:S05]  /*1180*/  VIADD R14, R14, 0xffffff80 ;  /* 0xffffff800e0e7836 */ /* 0x000fca0000000000 */
[----:B------:R-:W-:-:S05]  /*1190*/  SHF.R.U32.HI R14, RZ, 0x5, R14 ;  /* 0x00000005ff0e7819 */ /* 0x000fca000001160e */
[----:B------:R-:W-:-:S05]  /*11a0*/  IMAD R17, R14, -0x4, R1 ;  /* 0xfffffffc0e117824 */ /* 0x000fca00078e0201 */
[----:B------:R-:W2:Y:S04]  /*11b0*/  LDL R18, [R17+0x18] ;  /* 0x0000180011127983 */ /* 0x000ea80000100800 */
[----:B------:R-:W2:Y:S04]  /*11c0*/  LDL R15, [R17+0x14] ;  /* 0x00001400110f7983 */ /* 0x000ea80000100800 */
[----:B------:R-:W3:Y:S01]  /*11d0*/  @P0 LDL R14, [R17+0x10] ;  /* 0x00001000110e0983 */ /* 0x000ee20000100800 */
[----:B------:R-:W-:Y:S01]  /*11e0*/  LOP3.LUT R16, R16, 0x1f, RZ, 0xc0, !PT ;  /* 0x0000001f10107812 */ /* 0x000fe200078ec0ff */
[----:B------:R-:W-:Y:S01]  /*11f0*/  UMOV UR6, 0x54442d19 ;  /* 0x54442d1900067882 */ /* 0x000fe20000000000 */
[----:B------:R-:W-:-:S02]  /*1200*/  UMOV UR7, 0x3bf921fb ;  /* 0x3bf921fb00077882 */ /* 0x000fc40000000000 */
[-C--:B--2---:R-:W-:Y:S02]  /*1210*/  @P0 SHF.L.W.U32.HI R18, R15, R16.reuse, R18 ;  /* 0x000000100f120219 */ /* 0x084fe40000010e12 */
[----:B---3--:R-:W-:Y:S02]  /*1220*/  @P0 SHF.L.W.U32.HI R15, R14, R16, R15 ;  /* 0x000000100e0f0219 */ /* 0x008fe40000010e0f */
[----:B------:R-:W-:Y:S02]  /*1230*/  ISETP.GE.AND P0, PT, R19, RZ, PT ;  /* 0x000000ff1300720c */ /* 0x000fe40003f06270 */
[C-C-:B------:R-:W-:Y:S01]  /*1240*/  SHF.L.W.U32.HI R22, R15.reuse, 0x2, R18.reuse ;  /* 0x000000020f167819 */ /* 0x140fe20000010e12 */
[----:B------:R-:W-:Y:S01]  /*1250*/  IMAD.SHL.U32 R15, R15, 0x4, RZ ;  /* 0x000000040f0f7824 */ /* 0x000fe200078e00ff */
[----:B0-----:R-:W-:Y:S02]  /*1260*/  SHF.R.U32.HI R21, RZ, 0x1e, R18 ;  /* 0x0000001eff157819 */ /* 0x001fe40000011612 */
[----:B------:R-:W-:-:S02]  /*1270*/  SHF.R.S32.HI R16, RZ, 0x1f, R22 ;  /* 0x0000001fff107819 */ /* 0x000fc40000011416 */
[----:B------:R-:W-:Y:S02]  /*1280*/  LOP3.LUT R18, R22, R19, RZ, 0x3c, !PT ;  /* 0x0000001316127212 */ /* 0x000fe400078e3cff */
[C---:B------:R-:W-:Y:S02]  /*1290*/  LOP3.LUT R14, R16.reuse, R15, RZ, 0x3c, !PT ;  /* 0x0000000f100e7212 */ /* 0x040fe400078e3cff */
[----:B------:R-:W-:Y:S02]  /*12a0*/  LOP3.LUT R15, R16, R22, RZ, 0x3c, !PT ;  /* 0x00000016100f7212 */ /* 0x000fe400078e3cff */
[----:B------:R-:W-:Y:S02]  /*12b0*/  LEA.HI R22, R22, R21, RZ, 0x1 ;  /* 0x0000001516167211 */ /* 0x000fe400078f08ff */
[----:B------:R-:W-:Y:S02]  /*12c0*/  ISETP.GE.AND P1, PT, R18, RZ, PT ;  /* 0x000000ff1200720c */ /* 0x000fe40003f26270 */
[----:B------:R-:W0:Y:S01]  /*12d0*/  I2F.F64.S64 R14, R14 ;  /* 0x0000000e000e7312 */ /* 0x000e220000301c00 */
[----:B------:R-:W-:-:S04]  /*12e0*/  IMAD.MOV R18, RZ, RZ, -R22 ;  /* 0x000000ffff127224 */ /* 0x000fc800078e0a16 */
[----:B------:R-:W-:Y:S01]  /*12f0*/  @!P0 IMAD.MOV.U32 R22, RZ, RZ, R18 ;  /* 0x000000ffff168224 */ /* 0x000fe200078e0012 */
[----:B0-----:R-:W-:-:S10]  /*1300*/  DMUL R16, R14, UR6 ;  /* 0x000000060e107c28 */ /* 0x001fd40008000000 */
[----:B------:R-:W0:Y:S02]  /*1310*/  F2F.F32.F64 R16, R16 ;  /* 0x0000001000107310 */ /* 0x000e240000301000 */
[----:B0-----:R-:W-:-:S07]  /*1320*/  FSEL R14, -R16, R16, !P1 ;  /* 0x00000010100e7208 */ /* 0x001fce0004800100 */
.L_x_23:
[----:B------:R-:W-:Y:S05]  /*1330*/  BSYNC.RECONVERGENT B0 ;  /* 0x0000000000007941 */ /* 0x000fea0003800200 */
.L_x_22:
[----:B------:R-:W-:Y:S02]  /*1340*/  IMAD.MOV.U32 R16, RZ, RZ, 0x37cbac00 ;  /* 0x37cbac00ff107424 */ /* 0x000fe400078e00ff */
[----:B------:R-:W-:Y:S01]  /*1350*/  FMUL R15, R14, R14 ;  /* 0x0000000e0e0f7220 */ /* 0x000fe20000400000 */
[C---:B------:R-:W-:Y:S01]  /*1360*/  LOP3.LUT R17, R22.reuse, 0x1, RZ, 0xc0, !PT ;  /* 0x0000000116117812 */ /* 0x040fe200078ec0ff */
[----:B------:R-:W-:Y:S01]  /*1370*/  VIADD R21, R22, 0x1 ;  /* 0x0000000116157836 */ /* 0x000fe20000000000 */
[----:B------:R-:W-:Y:S01]  /*1380*/  BSSY.RECONVERGENT B0, `(.L_x_25) ;  /* 0x0000045000007945 */ /* 0x000fe20003800200 */
[----:B------:R-:W-:Y:S01]  /*1390*/  FFMA R18, R15, R16, -0.0013887860113754868507 ;  /* 0xbab607ed0f127423 */ /* 0x000fe20000000010 */
[----:B------:R-:W-:Y:S01]  /*13a0*/  ISETP.NE.U32.AND P0, PT, R17, 0x1, PT ;  /* 0x000000011100780c */ /* 0x000fe20003f05070 */
[----:B------:R-:W-:Y:S01]  /*13b0*/  IMAD.MOV.U32 R17, RZ, RZ, 0x3c0885e4 ;  /* 0x3c0885e4ff117424 */ /* 0x000fe200078e00ff */
[----:B------:R-:W-:Y:S02]  /*13c0*/  LOP3.LUT P1, RZ, R21, 0x2, RZ, 0xc0, !PT ;  /* 0x0000000215ff7812 */ /* 0x000fe4000782c0ff */
[----:B------:R-:W-:Y:S01]  /*13d0*/  FSEL R22, R18, -0.00019574658654164522886, P0 ;  /* 0xb94d415312167808 */ /* 0x000fe20000000000 */
[----:B------:R-:W-:Y:S01]  /*13e0*/  IMAD.MOV.U32 R18, RZ, RZ, 0x3e2aaaa8 ;  /* 0x3e2aaaa8ff127424 */ /* 0x000fe200078e00ff */
[----:B------:R-:W-:-:S02]  /*13f0*/  FSEL R26, R17, 0.041666727513074874878, !P0 ;  /* 0x3d2aaabb111a7808 */ /* 0x000fc40004000000 */
[----:B------:R-:W-:Y:S02]  /*1400*/  FSEL R14, R14, 1, !P0 ;  /* 0x3f8000000e0e7808 */ /* 0x000fe40004000000 */
[----:B------:R-:W-:Y:S01]  /*1410*/  FSEL R21, -R18, -0.4999999701976776123, !P0 ;  /* 0xbeffffff12157808 */ /* 0x000fe20004000100 */
[----:B------:R-:W-:Y:S01]  /*1420*/  FFMA R22, R15, R22, R26 ;  /* 0x000000160f167223 */ /* 0x000fe2000000001a */
[----:B------:R-:W-:-:S03]  /*1430*/  FSETP.GE.AND P0, PT, |R19|, 105615, PT ;  /* 0x47ce47801300780b */ /* 0x000fc60003f06200 */
[C---:B------:R-:W-:Y:S01]  /*1440*/  FFMA R21, R15.reuse, R22, R21 ;  /* 0x000000160f157223 */ /* 0x040fe20000000015 */
[----:B------:R-:W-:-:S04]  /*1450*/  FFMA R15, R15, R14, RZ ;  /* 0x0000000e0f0f7223 */ /* 0x000fc800000000ff */
[----:B------:R-:W-:-:S04]  /*1460*/  FFMA R14, R15, R21, R14 ;  /* 0x000000150f0e7223 */ /* 0x000fc8000000000e */
[----:B------:R-:W-:-:S04]  /*1470*/  @P1 FADD R14, RZ, -R14 ;  /* 0x8000000eff0e1221 */ /* 0x000fc80000000000 */
[----:B------:R-:W-:Y:S01]  /*1480*/  FFMA R22, R23, R14, R20 ;  /* 0x0000000e17167223 */ /* 0x000fe20000000014 */
[----:B------:R-:W-:Y:S06]  /*1490*/  @!P0 BRA `(.L_x_26) ;  /* 0x0000000000cc8947 */ /* 0x000fec0003800000 */
[----:B------:R-:W-:-:S13]  /*14a0*/  FSETP.NEU.AND P0, PT, |R19|, +INF , PT ;  /* 0x7f8000001300780b */ /* 0x000fda0003f0d200 */
[----:B------:R-:W-:Y:S01]  /*14b0*/  @!P0 FMUL R24, RZ, R19 ;  /* 0x00000013ff188220 */ /* 0x000fe20000400000 */
[----:B------:R-:W-:Y:S01]  /*14c0*/  @!P0 IMAD.MOV.U32 R25, RZ, RZ, RZ ;  /* 0x000000ffff198224 */ /* 0x000fe200078e00ff */
[----:B------:R-:W-:Y:S06]  /*14d0*/  @!P0 BRA `(.L_x_26) ;  /* 0x0000000000bc8947 */ /* 0x000fec0003800000 */
[----:B------:R-:W-:Y:S01]  /*14e0*/  IMAD.SHL.U32 R24, R19, 0x100, RZ ;  /* 0x0000010013187824 */ /* 0x000fe200078e00ff */
[----:B------:R-:W-:Y:S01]  /*14f0*/  UMOV UR6, URZ ;  /* 0x000000ff00067c82 */ /* 0x000fe20008000000 */
[----:B------:R-:W-:Y:S02]  /*1500*/  IMAD.MOV.U32 R25, RZ, RZ, RZ ;  /* 0x000000ffff197224 */ /* 0x000fe400078e00ff */
[----:B------:R-:W-:Y:S01]  /*1510*/  IMAD.MOV.U32 R26, RZ, RZ, RZ ;  /* 0x000000ffff1a7224 */ /* 0x000fe200078e00ff */
[----:B------:R-:W-:-:S07]  /*1520*/  LOP3.LUT R24, R24, 0x80000000, RZ, 0xfc, !PT ;  /* 0x8000000018187812 */ /* 0x000fce00078efcff */
.L_x_27:
[----:B0-----:R-:W0:Y:S02]  /*1530*/  LDC.64 R14, c[0x4][RZ] ;  /* 0x01000000ff0e7b82 */ /* 0x001e240000000a00 */
[----:B0-----:R-:W-:-:S05]  /*1540*/  IMAD.WIDE.U32 R20, R26, 0x4, R14 ;  /* 0x000000041a147825 */ /* 0x001fca00078e000e */
[----:B------:R-:W2:Y:S01]  /*1550*/  LDG.E.CONSTANT R15, desc[UR10][R20.64] ;  /* 0x0000000a140f7981 */ /* 0x000ea2000c1e9900 */
[C---:B------:R-:W-:Y:S02]  /*1560*/  IMAD R27, R26.reuse, 0x4, R1 ;  /* 0x000000041a1b7824 */ /* 0x040fe400078e0201 */
[----:B------:R-:W-:-:S05]  /*1570*/  VIADD R26, R26, 0x1 ;  /* 0x000000011a1a7836 */ /* 0x000fca0000000000 */
[----:B------:R-:W-:Y:S01]  /*1580*/  ISETP.NE.AND P0, PT, R26, 0x6, PT ;  /* 0x000000061a00780c */ /* 0x000fe20003f05270 */
[----:B--2---:R-:W-:-:S03]  /*1590*/  IMAD.WIDE.U32 R14, R15, R24, RZ ;  /* 0x000000180f0e7225 */ /* 0x004fc600078e00ff */
[----:B------:R-:W-:-:S04]  /*15a0*/  IADD3 R14, P1, PT, R14, R25, RZ ;  /* 0x000000190e0e7210 */ /* 0x000fc80007f3e0ff */
[----:B------:R-:W-:Y:S01]  /*15b0*/  IADD3.X R25, PT, PT, R15, UR6, RZ, P1, !PT ;  /* 0x000000060f197c10 */ /* 0x000fe20008ffe4ff */
[----:B------:R0:W-:Y:S04]  /*15c0*/  STL [R27], R14 ;  /* 0x0000000e1b007387 */ /* 0x0001e80000100800 */
[----:B------:R-:W-:Y:S05]  /*15d0*/  @P0 BRA `(.L_x_27) ;  /* 0xfffffffc00d40947 */ /* 0x000fea000383ffff */
[----:B------:R-:W-:Y:S01]  /*15e0*/  SHF.R.U32.HI R20, RZ, 0x17, R19 ;  /* 0x00000017ff147819 */ /* 0x000fe20000011613 */
[----:B------:R1:W-:Y:S03]  /*15f0*/  STL [R1+0x18], R25 ;  /* 0x0000181901007387 */ /* 0x0003e60000100800 */
[C---:B0-----:R-:W-:Y:S02]  /*1600*/  LOP3.LUT R14, R20.reuse, 0xe0, RZ, 0xc0, !PT ;  /* 0x000000e0140e7812 */ /* 0x041fe400078ec0ff */
        /* <DEDUP_REMOVED lines=9> */
[----:B------:R-:W-:Y:S01]  /*16a0*/  UMOV UR7, 0x3bf921fb ;  /* 0x3bf921fb00077882 */ /* 0x000fe20000000000 */
[----:B------:R-:W-:-:S02]  /*16b0*/  ISETP.GE.AND P1, PT, R19, RZ, PT ;  /* 0x000000ff1300720c */ /* 0x000fc40003f26270 */
[-C--:B--2---:R-:W-:Y:S02]  /*16c0*/  @P0 SHF.L.W.U32.HI R24, R15, R20.reuse, R24 ;  /* 0x000000140f180219 */ /* 0x084fe40000010e18 */
[----:B---3--:R-:W-:Y:S02]  /*16d0*/  @P0 SHF.L.W.U32.HI R15, R14, R20, R15 ;  /* 0x000000140e0f0219 */ /* 0x008fe40000010e0f */
[--C-:B-1----:R-:W-:Y:S02]  /*16e0*/  SHF.R.U32.HI R25, RZ, 0x1e, R24.reuse ;  /* 0x0000001eff197819 */ /* 0x102fe40000011618 */
[C---:B------:R-:W-:Y:S01]  /*16f0*/  SHF.L.W.U32.HI R26, R15.reuse, 0x2, R24 ;  /* 0x000000020f1a7819 */ /* 0x040fe20000010e18 */
[----:B------:R-:W-:-:S03]  /*1700*/  IMAD.SHL.U32 R15, R15, 0x4, RZ ;  /* 0x000000040f0f7824 */ /* 0x000fc600078e00ff */
[----:B------:R-:W-:Y:S02]  /*1710*/  SHF.R.S32.HI R20, RZ, 0x1f, R26 ;  /* 0x0000001fff147819 */ /* 0x000fe4000001141a */
[----:B------:R-:W-:Y:S02]  /*1720*/  LOP3.LUT R19, R26, R19, RZ, 0x3c, !PT ;  /* 0x000000131a137212 */ /* 0x000fe400078e3cff */
[C---:B------:R-:W-:Y:S02]  /*1730*/  LOP3.LUT R14, R20.reuse, R15, RZ, 0x3c, !PT ;  /* 0x0000000f140e7212 */ /* 0x040fe400078e3cff */
[----:B------:R-:W-:Y:S02]  /*1740*/  LOP3.LUT R15, R20, R26, RZ, 0x3c, !PT ;  /* 0x0000001a140f7212 */ /* 0x000fe400078e3cff */
[----:B------:R-:W-:Y:S02]  /*1750*/  LEA.HI R25, R26, R25, RZ, 0x1 ;  /* 0x000000191a197211 */ /* 0x000fe400078f08ff */
[----:B------:R-:W-:-:S02]  /*1760*/  ISETP.GE.AND P0, PT, R19, RZ, PT ;  /* 0x000000ff1300720c */ /* 0x000fc40003f06270 */
[----:B------:R-:W0:Y:S01]  /*1770*/  I2F.F64.S64 R14, R14 ;  /* 0x0000000e000e7312 */ /* 0x000e220000301c00 */
[----:B------:R-:W-:-:S04]  /*1780*/  IMAD.MOV R19, RZ, RZ, -R25 ;  /* 0x000000ffff137224 */ /* 0x000fc800078e0a19 */
[----:B------:R-:W-:Y:S01]  /*1790*/  @!P1 IMAD.MOV.U32 R25, RZ, RZ, R19 ;  /* 0x000000ffff199224 */ /* 0x000fe200078e0013 */
[----:B0-----:R-:W-:-:S10]  /*17a0*/  DMUL R20, R14, UR6 ;  /* 0x000000060e147c28 */ /* 0x001fd40008000000 */
[----:B------:R-:W0:Y:S02]  /*17b0*/  F2F.F32.F64 R20, R20 ;  /* 0x0000001400147310 */ /* 0x000e240000301000 */
[----:B0-----:R-:W-:-:S07]  /*17c0*/  FSEL R24, -R20, R20, !P0 ;  /* 0x0000001414187208 */ /* 0x001fce0004000100 */
.L_x_26:
[----:B------:R-:W-:Y:S05]  /*17d0*/  BSYNC.RECONVERGENT B0 ;  /* 0x0000000000007941 */ /* 0x000fea0003800200 */
.L_x_25:
[----:B------:R-:W-:Y:S01]  /*17e0*/  FADD R15, R13, R5 ;  /* 0x000000050d0f7221 */ /* 0x000fe20000000000 */
[----:B------:R-:W-:Y:S01]  /*17f0*/  LOP3.LUT R20, R25, 0x1, RZ, 0xc0, !PT ;  /* 0x0000000119147812 */ /* 0x000fe200078ec0ff */
[----:B------:R-:W-:Y:S01]  /*1800*/  BAR.SYNC.DEFER_BLOCKING 0x0 ;  /* 0x0000000000007b1d */ /* 0x000fe20000010000 */
[----:B------:R-:W-:Y:S01]  /*1810*/  ULEA UR6, UR5, UR9, 0x5 ;  /* 0x0000000905067291 */ /* 0x000fe2000f8e28ff */
[----:B------:R-:W-:Y:S01]  /*1820*/  FADD R19, R15, R12 ;  /* 0x0000000c0f137221 */ /* 0x000fe20000000000 */
[----:B------:R-:W-:Y:S01]  /*1830*/  FMUL R15, R24, R24 ;  /* 0x00000018180f7220 */ /* 0x000fe20000400000 */
[----:B------:R-:W-:Y:S02]  /*1840*/  ISETP.NE.U32.AND P0, PT, R20, 0x1, PT ;  /* 0x000000011400780c */ /* 0x000fe40003f05070 */
[----:B------:R-:W-:Y:S01]  /*1850*/  FMUL R19, R19, 6.283184051513671875 ;  /* 0x40c90fd813137820 */ /* 0x000fe20000400000 */
[----:B------:R-:W-:Y:S01]  /*1860*/  FFMA R14, R15, R16, -0.0013887860113754868507 ;  /* 0xbab607ed0f0e7423 */ /* 0x000fe20000000010 */
[----:B------:R-:W-:Y:S01]  /*1870*/  FSEL R20, R17, 0.041666727513074874878, P0 ;  /* 0x3d2aaabb11147808 */ /* 0x000fe20000000000 */
[----:B------:R-:W-:Y:S01]  /*1880*/  BSSY.RECONVERGENT B0, `(.L_x_28) ;  /* 0x000004a000007945 */ /* 0x000fe20003800200 */
[----:B------:R-:W-:Y:S01]  /*1890*/  FMUL R29, R19, 0.63661974668502807617 ;  /* 0x3f22f983131d7820 */ /* 0x000fe20000400000 */
[----:B------:R-:W-:-:S02]  /*18a0*/  FSEL R24, R24, 1, P0 ;  /* 0x3f80000018187808 */ /* 0x000fc40000000000 */
[----:B------:R-:W-:Y:S02]  /*18b0*/  FSEL R14, R14, -0.00019574658654164522886, !P0 ;  /* 0xb94d41530e0e7808 */ /* 0x000fe40004000000 */
[----:B------:R-:W-:Y:S01]  /*18c0*/  FSETP.GE.AND P1, PT, |R19|, 105615, PT ;  /* 0x47ce47801300780b */ /* 0x000fe20003f26200 */
[----:B------:R-:W0:Y:S02]  /*18d0*/  F2I.NTZ R29, R29 ;  /* 0x0000001d001d7305 */ /* 0x000e240000203100 */
[----:B------:R-:W-:Y:S01]  /*18e0*/  FFMA R14, R15, R14, R20 ;  /* 0x0000000e0f0e7223 */ /* 0x000fe20000000014 */
[----:B------:R-:W-:Y:S02]  /*18f0*/  FSEL R20, -R18, -0.4999999701976776123, P0 ;  /* 0xbeffffff12147808 */ /* 0x000fe40000000100 */
[----:B------:R-:W-:-:S03]  /*1900*/  LOP3.LUT P0, RZ, R25, 0x2, RZ, 0xc0, !PT ;  /* 0x0000000219ff7812 */ /* 0x000fc6000780c0ff */
[C---:B------:R-:W-:Y:S01]  /*1910*/  FFMA R14, R15.reuse, R14, R20 ;  /* 0x0000000e0f0e7223 */ /* 0x040fe20000000014 */
[----:B------:R-:W-:Y:S01]  /*1920*/  FFMA R15, R15, R24, RZ ;  /* 0x000000180f0f7223 */ /* 0x000fe200000000ff */
[----:B------:R-:W1:Y:S03]  /*1930*/  LDS R21, [UR6+0x100] ;  /* 0x00010006ff157984 */ /* 0x000e660008000800 */
[----:B------:R-:W-:Y:S01]  /*1940*/  FFMA R14, R15, R14, R24 ;  /* 0x0000000e0f0e7223 */ /* 0x000fe20000000018 */
[----:B0-----:R-:W-:-:S04]  /*1950*/  I2FP.F32.S32 R20, R29 ;  /* 0x0000001d00147245 */ /* 0x001fc80000201400 */
[----:B------:R-:W-:Y:S01]  /*1960*/  @P0 FADD R14, RZ, -R14 ;  /* 0x8000000eff0e0221 */ /* 0x000fe20000000000 */
[----:B------:R-:W-:-:S04]  /*1970*/  FFMA R15, R20, -1.5707962512969970703, R19 ;  /* 0xbfc90fda140f7823 */ /* 0x000fc80000000013 */
[----:B------:R-:W-:-:S04]  /*1980*/  FFMA R15, R20, -7.5497894158615963534e-08, R15 ;  /* 0xb3a22168140f7823 */ /* 0x000fc8000000000f */
[----:B------:R-:W-:Y:S01]  /*1990*/  FFMA R24, R20, -5.3903029534742383927e-15, R15 ;  /* 0xa7c234c514187823 */ /* 0x000fe2000000000f */
[----:B------:R-:W-:Y:S01]  /*19a0*/  FFMA R20, -R23, R14, R0 ;  /* 0x0000000e17147223 */ /* 0x000fe20000000100 */
[----:B------:R-:W-:Y:S02]  /*19b0*/  MOV R23, R29 ;  /* 0x0000001d00177202 */ /* 0x000fe40000000f00 */
[----:B------:R-:W-:Y:S01]  /*19c0*/  IMAD.MOV.U32 R0, RZ, RZ, R24 ;  /* 0x000000ffff007224 */ /* 0x000fe200078e0018 */
[----:B------:R-:W-:Y:S06]  /*19d0*/  @!P1 BRA `(.L_x_29) ;  /* 0x0000000000d09947 */ /* 0x000fec0003800000 */
[----:B------:R-:W-:-:S13]  /*19e0*/  FSETP.NEU.AND P0, PT, |R19|, +INF , PT ;  /* 0x7f8000001300780b */ /* 0x000fda0003f0d200 */
[----:B------:R-:W-:Y:S05]  /*19f0*/  @!P0 BRA `(.L_x_30) ;  /* 0x0000000000c08947 */ /* 0x000fea0003800000 */
[----:B------:R-:W-:Y:S01]  /*1a00*/  IMAD.SHL.U32 R25, R19, 0x100, RZ ;  /* 0x0000010013197824 */ /* 0x000fe200078e00ff */
[----:B------:R-:W-:Y:S01]  /*1a10*/  UMOV UR6, URZ ;  /* 0x000000ff00067c82 */ /* 0x000fe20008000000 */
[----:B------:R-:W-:Y:S02]  /*1a20*/  IMAD.MOV.U32 R0, RZ, RZ, RZ ;  /* 0x000000ffff007224 */ /* 0x000fe400078e00ff */
[----:B------:R-:W-:Y:S01]  /*1a30*/  IMAD.MOV.U32 R27, RZ, RZ, RZ ;  /* 0x000000ffff1b7224 */ /* 0x000fe200078e00ff */
[----:B------:R-:W-:-:S07]  /*1a40*/  LOP3.LUT R25, R25, 0x80000000, RZ, 0xfc, !PT ;  /* 0x8000000019197812 */ /* 0x000fce00078efcff */
.L_x_31:
[----:B------:R-:W0:Y:S02]  /*1a50*/  LDC.64 R14, c[0x4][RZ] ;  /* 0x01000000ff0e7b82 */ /* 0x000e240000000a00 */
[----:B0-----:R-:W-:-:S05]  /*1a60*/  IMAD.WIDE.U32 R28, R27, 0x4, R14 ;  /* 0x000000041b1c7825 */ /* 0x001fca00078e000e */
[----:B------:R-:W2:Y:S02]  /*1a70*/  LDG.E.CONSTANT R14, desc[UR10][R28.64] ;  /* 0x0000000a1c0e7981 */ /* 0x000ea4000c1e9900 */
[----:B--2---:R-:W-:-:S03]  /*1a80*/  IMAD.WIDE.U32 R14, R14, R25, RZ ;  /* 0x000000190e0e7225 */ /* 0x004fc600078e00ff */
[----:B------:R-:W-:Y:S01]  /*1a90*/  IADD3 R26, P0, PT, R14, R0, RZ ;  /* 0x000000000e1a7210 */ /* 0x000fe20007f1e0ff */
[C---:B------:R-:W-:Y:S02]  /*1aa0*/  IMAD R14, R27.reuse, 0x4, R1 ;  /* 0x000000041b0e7824 */ /* 0x040fe400078e0201 */
[----:B------:R-:W-:Y:S01]  /*1ab0*/  VIADD R27, R27, 0x1 ;  /* 0x000000011b1b7836 */ /* 0x000fe20000000000 */
[----:B------:R-:W-:Y:S02]  /*1ac0*/  IADD3.X R0, PT, PT, R15, UR6, RZ, P0, !PT ;  /* 0x000000060f007c10 */ /* 0x000fe400087fe4ff */
[----:B------:R0:W-:Y:S02]  /*1ad0*/  STL [R14], R26 ;  /* 0x0000001a0e007387 */ /* 0x0001e40000100800 */
[----:B------:R-:W-:-:S13]  /*1ae0*/  ISETP.NE.AND P0, PT, R27, 0x6, PT ;  /* 0x000000061b00780c */ /* 0x000fda0003f05270 */
[----:B0-----:R-:W-:Y:S05]  /*1af0*/  @P0 BRA `(.L_x_31) ;  /* 0xfffffffc00d40947 */ /* 0x001fea000383ffff */
        /* <DEDUP_REMOVED lines=18> */
[----:B------:R-:W-:Y:S02]  /*1c20*/  SHF.R.U32.HI R25, RZ, 0x1e, R25 ;  /* 0x0000001eff197819 */ /* 0x000fe40000011619 */
[----:B------:R-:W-:-:S02]  /*1c30*/  SHF.R.S32.HI R15, RZ, 0x1f, R28 ;  /* 0x0000001fff0f7819 */ /* 0x000fc4000001141c */
[C---:B------:R-:W-:Y:S02]  /*1c40*/  LEA.HI R29, R28.reuse, R25, RZ, 0x1 ;  /* 0x000000191c1d7211 */ /* 0x040fe400078f08ff */
[C---:B------:R-:W-:Y:S02]  /*1c50*/  LOP3.LUT R14, R15.reuse, R14, RZ, 0x3c, !PT ;  /* 0x0000000e0f0e7212 */ /* 0x040fe400078e3cff */
[----:B------:R-:W-:Y:S01]  /*1c60*/  LOP3.LUT R15, R15, R28, RZ, 0x3c, !PT ;  /* 0x0000001c0f0f7212 */ /* 0x000fe200078e3cff */
[----:B0-----:R-:W-:Y:S01]  /*1c70*/  IMAD.MOV R0, RZ, RZ, -R29 ;  /* 0x000000ffff007224 */ /* 0x001fe200078e0a1d */
[----:B------:R-:W-:-:S03]  /*1c80*/  LOP3.LUT R28, R28, R19, RZ, 0x3c, !PT ;  /* 0x000000131c1c7212 */ /* 0x000fc600078e3cff */
[----:B------:R-:W-:Y:S01]  /*1c90*/  @!P0 IMAD.MOV.U32 R29, RZ, RZ, R0 ;  /* 0x000000ffff1d8224 */ /* 0x000fe200078e0000 */
[----:B------:R-:W0:Y:S01]  /*1ca0*/  I2F.F64.S64 R14, R14 ;  /* 0x0000000e000e7312 */ /* 0x000e220000301c00 */
[----:B------:R-:W-:Y:S01]  /*1cb0*/  ISETP.GE.AND P1, PT, R28, RZ, PT ;  /* 0x000000ff1c00720c */ /* 0x000fe20003f26270 */
[----:B0-----:R-:W-:-:S10]  /*1cc0*/  DMUL R26, R14, UR6 ;  /* 0x000000060e1a7c28 */ /* 0x001fd40008000000 */
[----:B------:R-:W0:Y:S02]  /*1cd0*/  F2F.F32.F64 R26, R26 ;  /* 0x0000001a001a7310 */ /* 0x000e240000301000 */
[----:B0-----:R-:W-:Y:S01]  /*1ce0*/  FSEL R0, -R26, R26, !P1 ;  /* 0x0000001a1a007208 */ /* 0x001fe20004800100 */
[----:B------:R-:W-:Y:S06]  /*1cf0*/  BRA `(.L_x_29) ;  /* 0x0000000000087947 */ /* 0x000fec0003800000 */
.L_x_30:
[----:B------:R-:W-:Y:S01]  /*1d00*/  FMUL R0, RZ, R19 ;  /* 0x00000013ff007220 */ /* 0x000fe20000400000 */
[----:B------:R-:W-:-:S07]  /*1d10*/  IMAD.MOV.U32 R29, RZ, RZ, RZ ;  /* 0x000000ffff1d7224 */ /* 0x000fce00078e00ff */
.L_x_29:
[----:B------:R-:W-:Y:S05]  /*1d20*/  BSYNC.RECONVERGENT B0 ;  /* 0x0000000000007941 */ /* 0x000fea0003800200 */
.L_x_28:
[C---:B------:R-:W-:Y:S01]  /*1d30*/  LOP3.LUT R14, R29.reuse, 0x1, RZ, 0xc0, !PT ;  /* 0x000000011d0e7812 */ /* 0x040fe200078ec0ff */
[----:B------:R-:W-:Y:S01]  /*1d40*/  FMUL R15, R0, R0 ;  /* 0x00000000000f7220 */ /* 0x000fe20000400000 */
[----:B------:R-:W-:Y:S01]  /*1d50*/  VIADD R25, R29, 0x1 ;  /* 0x000000011d197836 */ /* 0x000fe20000000000 */
[----:B------:R-:W-:Y:S01]  /*1d60*/  BSSY.RECONVERGENT B0, `(.L_x_32) ;  /* 0x0000043000007945 */ /* 0x000fe20003800200 */
[----:B------:R-:W-:Y:S01]  /*1d70*/  ISETP.NE.U32.AND P0, PT, R14, 0x1, PT ;  /* 0x000000010e00780c */ /* 0x000fe20003f05070 */
[----:B------:R-:W-:Y:S02]  /*1d80*/  FFMA R14, R15, R16, -0.0013887860113754868507 ;  /* 0xbab607ed0f0e7423 */ /* 0x000fe40000000010 */
[----:B------:R-:W-:Y:S02]  /*1d90*/  LOP3.LUT P1, RZ, R25, 0x2, RZ, 0xc0, !PT ;  /* 0x0000000219ff7812 */ /* 0x000fe4000782c0ff */
[----:B------:R-:W-:Y:S02]  /*1da0*/  FSEL R26, R17, 0.041666727513074874878, !P0 ;  /* 0x3d2aaabb111a7808 */ /* 0x000fe40004000000 */
[----:B------:R-:W-:-:S02]  /*1db0*/  FSEL R14, R14, -0.00019574658654164522886, P0 ;  /* 0xb94d41530e0e7808 */ /* 0x000fc40000000000 */
[----:B------:R-:W-:Y:S02]  /*1dc0*/  FSEL R25, -R18, -0.4999999701976776123, !P0 ;  /* 0xbeffffff12197808 */ /* 0x000fe40004000100 */
[----:B------:R-:W-:Y:S01]  /*1dd0*/  FSEL R0, R0, 1, !P0 ;  /* 0x3f80000000007808 */ /* 0x000fe20004000000 */
[----:B------:R-:W-:Y:S01]  /*1de0*/  FFMA R14, R15, R14, R26 ;  /* 0x0000000e0f0e7223 */ /* 0x000fe2000000001a */
[----:B------:R-:W-:-:S03]  /*1df0*/  FSETP.GE.AND P0, PT, |R19|, 105615, PT ;  /* 0x47ce47801300780b */ /* 0x000fc60003f06200 */
[C---:B------:R-:W-:Y:S01]  /*1e00*/  FFMA R14, R15.reuse, R14, R25 ;  /* 0x0000000e0f0e7223 */ /* 0x040fe20000000019 */
[----:B------:R-:W-:-:S04]  /*1e10*/  FFMA R15, R15, R0, RZ ;  /* 0x000000000f0f7223 */ /* 0x000fc800000000ff */
[----:B------:R-:W-:-:S04]  /*1e20*/  FFMA R0, R15, R14, R0 ;  /* 0x0000000e0f007223 */ /* 0x000fc80000000000 */
[----:B------:R-:W-:-:S04]  /*1e30*/  @P1 FADD R0, RZ, -R0 ;  /* 0x80000000ff001221 */ /* 0x000fc80000000000 */
[----:B-1----:R-:W-:Y:S01]  /*1e40*/  FFMA R27, R21, R0, R22 ;  /* 0x00000000151b7223 */ /* 0x002fe20000000016 */
[----:B------:R-:W-:Y:S06]  /*1e50*/  @!P0 BRA `(.L_x_33) ;  /* 0x0000000000cc8947 */ /* 0x000fec0003800000 */
[----:B------:R-:W-:-:S13]  /*1e60*/  FSETP.NEU.AND P0, PT, |R19|, +INF , PT ;  /* 0x7f8000001300780b */ /* 0x000fda0003f0d200 */
[----:B------:R-:W-:Y:S05]  /*1e70*/  @!P0 BRA `(.L_x_34) ;  /* 0x0000000000bc8947 */ /* 0x000fea0003800000 */
[----:B------:R-:W-:Y:S01]  /*1e80*/  IMAD.SHL.U32 R0, R19, 0x100, RZ ;  /* 0x0000010013007824 */ /* 0x000fe200078e00ff */
[----:B------:R-:W-:Y:S01]  /*1e90*/  CS2R R24, SRZ ;  /* 0x0000000000187805 */ /* 0x000fe2000001ff00 */
[----:B------:R-:W-:-:S03]  /*1ea0*/  UMOV UR6, URZ ;  /* 0x000000ff00067c82 */ /* 0x000fc60008000000 */
[----:B------:R-:W-:-:S07]  /*1eb0*/  LOP3.LUT R0, R0, 0x80000000, RZ, 0xfc, !PT ;  /* 0x8000000000007812 */ /* 0x000fce00078efcff */
.L_x_35:
        /* <DEDUP_REMOVED lines=26> */
[----:B---3--:R-:W-:-:S04]  /*2060*/  @P0 SHF.L.W.U32.HI R15, R14, R22, R15 ;  /* 0x000000160e0f0219 */ /* 0x008fc80000010e0f */
[C---:B------:R-:W-:Y:S01]  /*2070*/  SHF.L.W.U32.HI R22, R15.reuse, 0x2, R0 ;  /* 0x000000020f167819 */ /* 0x040fe20000010e00 */
[----:B------:R-:W-:-:S03]  /*2080*/  IMAD.SHL.U32 R15, R15, 0x4, RZ ;  /* 0x000000040f0f7824 */ /* 0x000fc600078e00ff */
[----:B------:R-:W-:Y:S02]  /*2090*/  SHF.R.S32.HI R23, RZ, 0x1f, R22 ;  /* 0x0000001fff177819 */ /* 0x000fe40000011416 */
[----:B------:R-:W-:Y:S02]  /*20a0*/  LOP3.LUT R19, R22, R19, RZ, 0x3c, !PT ;  /* 0x0000001316137212 */ /* 0x000fe400078e3cff */
[C---:B------:R-:W-:Y:S02]  /*20b0*/  LOP3.LUT R14, R23.reuse, R15, RZ, 0x3c, !PT ;  /* 0x0000000f170e7212 */ /* 0x040fe400078e3cff */
[----:B------:R-:W-:Y:S02]  /*20c0*/  LOP3.LUT R15, R23, R22, RZ, 0x3c, !PT ;  /* 0x00000016170f7212 */ /* 0x000fe400078e3cff */
[----:B------:R-:W-:Y:S02]  /*20d0*/  SHF.R.U32.HI R23, RZ, 0x1e, R0 ;  /* 0x0000001eff177819 */ /* 0x000fe40000011600 */
[----:B------:R-:W-:-:S02]  /*20e0*/  ISETP.GE.AND P0, PT, R19, RZ, PT ;  /* 0x000000ff1300720c */ /* 0x000fc40003f06270 */
[----:B------:R-:W0:Y:S01]  /*20f0*/  I2F.F64.S64 R14, R14 ;  /* 0x0000000e000e7312 */ /* 0x000e220000301c00 */
[----:B------:R-:W-:-:S05]  /*2100*/  LEA.HI R23, R22, R23, RZ, 0x1 ;  /* 0x0000001716177211 */ /* 0x000fca00078f08ff */
[----:B------:R-:W-:-:S04]  /*2110*/  IMAD.MOV R0, RZ, RZ, -R23 ;  /* 0x000000ffff007224 */ /* 0x000fc800078e0a17 */
[----:B------:R-:W-:Y:S01]  /*2120*/  @!P1 IMAD.MOV.U32 R23, RZ, RZ, R0 ;  /* 0x000000ffff179224 */ /* 0x000fe200078e0000 */
[----:B0-----:R-:W-:-:S10]  /*2130*/  DMUL R28, R14, UR6 ;  /* 0x000000060e1c7c28 */ /* 0x001fd40008000000 */
[----:B------:R-:W1:Y:S02]  /*2140*/  F2F.F32.F64 R28, R28 ;  /* 0x0000001c001c7310 */ /* 0x000e640000301000 */
[----:B-1----:R-:W-:Y:S01]  /*2150*/  FSEL R24, -R28, R28, !P0 ;  /* 0x0000001c1c187208 */ /* 0x002fe20004000100 */
[----:B------:R-:W-:Y:S06]  /*2160*/  BRA `(.L_x_33) ;  /* 0x0000000000087947 */ /* 0x000fec0003800000 */
.L_x_34:
[----:B------:R-:W-:Y:S01]  /*2170*/  FMUL R24, RZ, R19 ;  /* 0x00000013ff187220 */ /* 0x000fe20000400000 */
[----:B------:R-:W-:-:S07]  /*2180*/  IMAD.MOV.U32 R23, RZ, RZ, RZ ;  /* 0x000000ffff177224 */ /* 0x000fce00078e00ff */
.L_x_33:
[----:B------:R-:W-:Y:S05]  /*2190*/  BSYNC.RECONVERGENT B0 ;  /* 0x0000000000007941 */ /* 0x000fea0003800200 */
.L_x_32:
        /* <DEDUP_REMOVED lines=14> */
[----:B------:R-:W0:Y:S01]  /*2280*/  F2I.NTZ R0, R25 ;  /* 0x0000001900007305 */ /* 0x000e220000203100 */
[----:B------:R-:W-:Y:S02]  /*2290*/  FSETP.GE.AND P1, PT, |R19|, 105615, PT ;  /* 0x47ce47801300780b */ /* 0x000fe40003f26200 */
[----:B------:R-:W-:Y:S01]  /*22a0*/  FFMA R14, R15, R14, R26 ;  /* 0x0000000e0f0e7223 */ /* 0x000fe2000000001a */
[----:B------:R-:W-:Y:S02]  /*22b0*/  FSEL R26, -R18, -0.4999999701976776123, P0 ;  /* 0xbeffffff121a7808 */ /* 0x000fe40000000100 */
[----:B------:R-:W-:-:S03]  /*22c0*/  LOP3.LUT P0, RZ, R23, 0x2, RZ, 0xc0, !PT ;  /* 0x0000000217ff7812 */ /* 0x000fc6000780c0ff */
[C---:B------:R-:W-:Y:S01]  /*22d0*/  FFMA R14, R15.reuse, R14, R26 ;  /* 0x0000000e0f0e7223 */ /* 0x040fe2000000001a */
[----:B------:R-:W-:Y:S01]  /*22e0*/  FFMA R15, R15, R24, RZ ;  /* 0x000000180f0f7223 */ /* 0x000fe200000000ff */
[----:B------:R-:W1:Y:S03]  /*22f0*/  LDS R22, [UR6+0x200] ;  /* 0x00020006ff167984 */ /* 0x000e660008000800 */
[----:B------:R-:W-:Y:S01]  /*2300*/  FFMA R14, R15, R14, R24 ;  /* 0x0000000e0f0e7223 */ /* 0x000fe20000000018 */
[----:B0-----:R-:W-:Y:S01]  /*2310*/  I2FP.F32.S32 R26, R0 ;  /* 0x00000000001a7245 */ /* 0x001fe20000201400 */
[----:B------:R-:W-:-:S03]  /*2320*/  IMAD.MOV.U32 R23, RZ, RZ, R0 ;  /* 0x000000ffff177224 */ /* 0x000fc600078e0000 */
[----:B------:R-:W-:Y:S01]  /*2330*/  @P0 FADD R14, RZ, -R14 ;  /* 0x8000000eff0e0221 */ /* 0x000fe20000000000 */
[----:B------:R-:W-:-:S03]  /*2340*/  FFMA R15, R26, -1.5707962512969970703, R19 ;  /* 0xbfc90fda1a0f7823 */ /* 0x000fc60000000013 */
[----:B------:R-:W-:Y:S01]  /*2350*/  FFMA R21, -R21, R14, R20 ;  /* 0x0000000e15157223 */ /* 0x000fe20000000114 */
[----:B------:R-:W-:-:S04]  /*2360*/  FFMA R15, R26, -7.5497894158615963534e-08, R15 ;  /* 0xb3a221681a0f7823 */ /* 0x000fc8000000000f */
[----:B------:R-:W-:-:S04]  /*2370*/  FFMA R25, R26, -5.3903029534742383927e-15, R15 ;  /* 0xa7c234c51a197823 */ /* 0x000fc8000000000f */
        /* <DEDUP_REMOVED lines=9> */
.L_x_39:
[----:B------:R-:W0:Y:S02]  /*2410*/  LDC.64 R14, c[0x4][RZ] ;  /* 0x01000000ff0e7b82 */ /* 0x000e240000000a00 */
[----:B0-----:R-:W-:-:S06]  /*2420*/  IMAD.WIDE.U32 R14, R29, 0x4, R14 ;  /* 0x000000041d0e7825 */ /* 0x001fcc00078e000e */
[----:B------:R-:W2:Y:S01]  /*2430*/  LDG.E.CONSTANT R15, desc[UR10][R14.64] ;  /* 0x0000000a0e0f7981 */ /* 0x000ea2000c1e9900 */
[C---:B------:R-:W-:Y:S02]  /*2440*/  IMAD R24, R29.reuse, 0x4, R1 ;  /* 0x000000041d187824 */ /* 0x040fe400078e0201 */
[----:B------:R-:W-:Y:S02]  /*2450*/  VIADD R29, R29, 0x1 ;  /* 0x000000011d1d7836 */ /* 0x000fe40000000000 */
[----:B--2---:R-:W-:-:S03]  /*2460*/  IMAD.WIDE.U32 R14, R15, R20, RZ ;  /* 0x000000140f0e7225 */ /* 0x004fc600078e00ff */
[----:B------:R-:W-:-:S04]  /*2470*/  IADD3 R26, P0, PT, R14, R0, RZ ;  /* 0x000000000e1a7210 */ /* 0x000fc80007f1e0ff */
[----:B------:R-:W-:Y:S01]  /*2480*/  IADD3.X R0, PT, PT, R15, UR6, RZ, P0, !PT ;  /* 0x000000060f007c10 */ /* 0x000fe200087fe4ff */
[----:B------:R0:W-:Y:S01]  /*2490*/  STL [R24], R26 ;  /* 0x0000001a18007387 */ /* 0x0001e20000100800 */
        /* <DEDUP_REMOVED lines=17> */
[--C-:B0-----:R-:W-:Y:S02]  /*25b0*/  SHF.R.U32.HI R0, RZ, 0x1e, R20.reuse ;  /* 0x0000001eff007819 */ /* 0x101fe40000011614 */
[C---:B------:R-:W-:Y:S01]  /*25c0*/  SHF.L.W.U32.HI R24, R15.reuse, 0x2, R20 ;  /* 0x000000020f187819 */ /* 0x040fe20000010e14 */
[----:B------:R-:W-:Y:S01]  /*25d0*/  IMAD.SHL.U32 R15, R15, 0x4, RZ ;  /* 0x000000040f0f7824 */ /* 0x000fe200078e00ff */
[----:B------:R-:W-:Y:S02]  /*25e0*/  ISETP.GE.AND P0, PT, R19, RZ, PT ;  /* 0x000000ff1300720c */ /* 0x000fe40003f06270 */
[----:B------:R-:W-:-:S02]  /*25f0*/  SHF.R.S32.HI R26, RZ, 0x1f, R24 ;  /* 0x0000001fff1a7819 */ /* 0x000fc40000011418 */
[----:B------:R-:W-:Y:S02]  /*2600*/  LEA.HI R0, R24, R0, RZ, 0x1 ;  /* 0x0000000018007211 */ /* 0x000fe400078f08ff */
[C---:B------:R-:W-:Y:S02]  /*2610*/  LOP3.LUT R14, R26.reuse, R15, RZ, 0x3c, !PT ;  /* 0x0000000f1a0e7212 */ /* 0x040fe400078e3cff */
[----:B------:R-:W-:Y:S02]  /*2620*/  LOP3.LUT R15, R26, R24, RZ, 0x3c, !PT ;  /* 0x000000181a0f7212 */ /* 0x000fe400078e3cff */
[----:B------:R-:W-:Y:S02]  /*2630*/  LOP3.LUT R24, R24, R19, RZ, 0x3c, !PT ;  /* 0x0000001318187212 */ /* 0x000fe400078e3cff */
[----:B------:R-:W-:Y:S02]  /*2640*/  IADD3 R20, PT, PT, -R0, RZ, RZ ;  /* 0x000000ff00147210 */ /* 0x000fe40007ffe1ff */
[----:B------:R-:W0:Y:S01]  /*2650*/  I2F.F64.S64 R14, R14 ;  /* 0x0000000e000e7312 */ /* 0x000e220000301c00 */
[----:B------:R-:W-:-:S02]  /*2660*/  ISETP.GE.AND P1, PT, R24, RZ, PT ;  /* 0x000000ff1800720c */ /* 0x000fc40003f26270 */
[----:B------:R-:W-:Y:S01]  /*2670*/  @!P0 IMAD.MOV.U32 R0, RZ, RZ, R20 ;  /* 0x000000ffff008224 */ /* 0x000fe200078e0014 */
[----:B0-----:R-:W-:-:S10]  /*2680*/  DMUL R28, R14, UR6 ;  /* 0x000000060e1c7c28 */ /* 0x001fd40008000000 */
[----:B------:R-:W0:Y:S02]  /*2690*/  F2F.F32.F64 R28, R28 ;  /* 0x0000001c001c7310 */ /* 0x000e240000301000 */
[----:B0-----:R-:W-:Y:S01]  /*26a0*/  FSEL R14, -R28, R28, !P1 ;  /* 0x0000001c1c0e7208 */ /* 0x001fe20004800100 */
[----:B------:R-:W-:Y:S06]  /*26b0*/  BRA `(.L_x_37) ;  /* 0x0000000000087947 */ /* 0x000fec0003800000 */
.L_x_38:
[----:B------:R-:W-:Y:S01]  /*26c0*/  FMUL R14, RZ, R19 ;  /* 0x00000013ff0e7220 */ /* 0x000fe20000400000 */
[----:B------:R-:W-:-:S07]  /*26d0*/  IMAD.MOV.U32 R0, RZ, RZ, RZ ;  /* 0x000000ffff007224 */ /* 0x000fce00078e00ff */
.L_x_37:
[----:B------:R-:W-:Y:S05]  /*26e0*/  BSYNC.RECONVERGENT B0 ;  /* 0x0000000000007941 */ /* 0x000fea0003800200 */
.L_x_36:
[----:B------:R-:W-:Y:S01]  /*26f0*/  LOP3.LUT R20, R0, 0x1, RZ, 0xc0, !PT ;  /* 0x0000000100147812 */ /* 0x000fe200078ec0ff */
        /* <DEDUP_REMOVED lines=8> */
[----:B------:R-:W-:-:S03]  /*2780*/  FSEL R29, -R18, -0.4999999701976776123, !P0 ;  /* 0xbeffffff121d7808 */ /* 0x000fc60004000100 */
[----:B------:R-:W-:Y:S01]  /*2790*/  FFMA R20, R15, R20, R0 ;  /* 0x000000140f147223 */ /* 0x000fe20000000000 */
[----:B------:R-:W-:Y:S02]  /*27a0*/  FSEL R0, R14, 1, !P0 ;  /* 0x3f8000000e007808 */ /* 0x000fe40004000000 */
[----:B------:R-:W-:Y:S01]  /*27b0*/  FSETP.GE.AND P0, PT, |R19|, 105615, PT ;  /* 0x47ce47801300780b */ /* 0x000fe20003f06200 */
[C---:B------:R-:W-:Y:S02]  /*27c0*/  FFMA R20, R15.reuse, R20, R29 ;  /* 0x000000140f147223 */ /* 0x040fe4000000001d */
        /* <DEDUP_REMOVED lines=12> */
.L_x_43:
        /* <DEDUP_REMOVED lines=20> */
[----:B0-----:R-:W3:Y:S01]  /*29d0*/  @P0 LDL R14, [R26+0x10] ;  /* 0x000010001a0e0983 */ /* 0x001ee20000100800 */
        /* <DEDUP_REMOVED lines=10> */
[C---:B------:R-:W-:Y:S02]  /*2a80*/  LEA.HI R23, R20.reuse, R23, RZ, 0x1 ;  /* 0x0000001714177211 */ /* 0x040fe400078f08ff */
[C---:B------:R-:W-:Y:S02]  /*2a90*/  LOP3.LUT R14, R25.reuse, R15, RZ, 0x3c, !PT ;  /* 0x0000000f190e7212 */ /* 0x040fe400078e3cff */
[----:B------:R-:W-:Y:S01]  /*2aa0*/  LOP3.LUT R15, R25, R20, RZ, 0x3c, !PT ;  /* 0x00000014190f7212 */ /* 0x000fe200078e3cff */
[----:B------:R-:W-:Y:S01]  /*2ab0*/  IMAD.MOV R0, RZ, RZ, -R23 ;  /* 0x000000ffff007224 */ /* 0x000fe200078e0a17 */
        /* <DEDUP_REMOVED lines=8> */
.L_x_42:
[----:B------:R-:W-:Y:S01]  /*2b40*/  FMUL R25, RZ, R19 ;  /* 0x00000013ff197220 */ /* 0x000fe20000400000 */
[----:B------:R-:W-:-:S07]  /*2b50*/  IMAD.MOV.U32 R23, RZ, RZ, RZ ;  /* 0x000000ffff177224 */ /* 0x000fce00078e00ff */
.L_x_41:
[----:B------:R-:W-:Y:S05]  /*2b60*/  BSYNC.RECONVERGENT B0 ;  /* 0x0000000000007941 */ /* 0x000fea0003800200 */
.L_x_40:
[----:B------:R-:W-:Y:S01]  /*2b70*/  FADD R15, R13, R7 ;  /* 0x000000070d0f7221 */ /* 0x000fe20000000000 */
[----:B------:R-:W-:Y:S01]  /*2b80*/  FMUL R14, R25, R25 ;  /* 0x00000019190e7220 */ /* 0x000fe20000400000 */
[----:B------:R-:W-:Y:S01]  /*2b90*/  LOP3.LUT R19, R23, 0x1, RZ, 0xc0, !PT ;  /* 0x0000000117137812 */ /* 0x000fe200078ec0ff */
[----:B------:R-:W-:Y:S01]  /*2ba0*/  BAR.SYNC.DEFER_BLOCKING 0x0 ;  /* 0x0000000000007b1d */ /* 0x000fe20000010000 */
[----:B------:R-:W-:Y:S01]  /*2bb0*/  FADD R15, R15, R12 ;  /* 0x0000000c0f0f7221 */ /* 0x000fe20000000000 */
[----:B------:R-:W-:Y:S01]  /*2bc0*/  FFMA R0, R14, R16, -0.0013887860113754868507 ;  /* 0xbab607ed0e007423 */ /* 0x000fe20000000010 */
[----:B------:R-:W-:Y:S01]  /*2bd0*/  ISETP.NE.U32.AND P0, PT, R19, 0x1, PT ;  /* 0x000000011300780c */ /* 0x000fe20003f05070 */
[----:B------:R-:W-:Y:S01]  /*2be0*/  ULEA UR6, UR5, UR9, 0x5 ;  /* 0x0000000905067291 */ /* 0x000fe2000f8e28ff */
[----:B------:R-:W-:Y:S01]  /*2bf0*/  FMUL R20, R15, 6.283184051513671875 ;  /* 0x40c90fd80f147820 */ /* 0x000fe20000400000 */
[----:B------:R-:W-:Y:S01]  /*2c00*/  BSSY.RECONVERGENT B0, `(.L_x_44) ;  /* 0x000004b000007945 */ /* 0x000fe20003800200 */
[----:B------:R-:W-:-:S02]  /*2c10*/  FSEL R15, R0, -0.00019574658654164522886, !P0 ;  /* 0xb94d4153000f7808 */ /* 0x000fc40004000000 */
[C---:B------:R-:W-:Y:S01]  /*2c20*/  FMUL R26, R20.reuse, 0.63661974668502807617 ;  /* 0x3f22f983141a7820 */ /* 0x040fe20000400000 */
[----:B------:R-:W-:Y:S02]  /*2c30*/  FSEL R27, R17, 0.041666727513074874878, P0 ;  /* 0x3d2aaabb111b7808 */ /* 0x000fe40000000000 */
[----:B------:R-:W-:Y:S01]  /*2c40*/  FSEL R25, R25, 1, P0 ;  /* 0x3f80000019197808 */ /* 0x000fe20000000000 */
[----:B------:R-:W0:Y:S01]  /*2c50*/  F2I.NTZ R0, R26 ;  /* 0x0000001a00007305 */ /* 0x000e220000203100 */
[----:B------:R-:W-:Y:S01]  /*2c60*/  FSETP.GE.AND P1, PT, |R20|, 105615, PT ;  /* 0x47ce47801400780b */ /* 0x000fe20003f26200 */
        /* <DEDUP_REMOVED lines=9> */
[----:B------:R-:W-:-:S03]  /*2d00*/  FFMA R26, R23, -1.5707962512969970703, R20 ;  /* 0xbfc90fda171a7823 */ /* 0x000fc60000000014 */
[----:B------:R-:W-:Y:S01]  /*2d10*/  FFMA R22, -R22, R14, R21 ;  /* 0x0000000e16167223 */ /* 0x000fe20000000115 */
[----:B------:R-:W-:Y:S02]  /*2d20*/  IMAD.MOV.U32 R21, RZ, RZ, R0 ;  /* 0x000000ffff157224 */ /* 0x000fe400078e0000 */
        /* <DEDUP_REMOVED lines=11> */
.L_x_47:
        /* <DEDUP_REMOVED lines=43> */
.L_x_46:
[----:B------:R-:W-:Y:S01]  /*3090*/  FMUL R14, RZ, R20 ;  /* 0x00000014ff0e7220 */ /* 0x000fe20000400000 */
[----:B------:R-:W-:-:S07]  /*30a0*/  IMAD.MOV.U32 R0, RZ, RZ, RZ ;  /* 0x000000ffff007224 */ /* 0x000fce00078e00ff */
.L_x_45:
[----:B------:R-:W-:Y:S05]  /*30b0*/  BSYNC.RECONVERGENT B0 ;  /* 0x0000000000007941 */ /* 0x000fea0003800200 */
.L_x_44:
        /* <DEDUP_REMOVED lines=10> */
[C---:B------:R-:W-:Y:S01]  /*3160*/  FFMA R26, R15.reuse, R0, R26 ;  /* 0x000000000f1a7223 */ /* 0x040fe2000000001a */
        /* <DEDUP_REMOVED lines=15> */
.L_x_51:
[----:B0-----:R-:W0:Y:S02]  /*3260*/  LDC.64 R14, c[0x4][RZ] ;  /* 0x01000000ff0e7b82 */ /* 0x001e240000000a00 */
[----:B0-----:R-:W-:-:S05]  /*3270*/  IMAD.WIDE.U32 R24, R21, 0x4, R14 ;  /* 0x0000000415187825 */ /* 0x001fca00078e000e */
[----:B------:R-:W2:Y:S01]  /*3280*/  LDG.E.CONSTANT R15, desc[UR10][R24.64] ;  /* 0x0000000a180f7981 */ /* 0x000ea2000c1e9900 */
[C---:B------:R-:W-:Y:S01]  /*3290*/  LEA R27, R21.reuse, R1, 0x2 ;  /* 0x00000001151b7211 */ /* 0x040fe200078e10ff */
        /* <DEDUP_REMOVED lines=22> */
[----:B---3--:R-:W-:-:S04]  /*3400*/  @P0 SHF.L.W.U32.HI R15, R14, R21, R15 ;  /* 0x000000150e0f0219 */ /* 0x008fc80000010e0f */
[C-C-:B------:R-:W-:Y:S01]  /*3410*/  SHF.L.W.U32.HI R21, R15.reuse, 0x2, R0.reuse ;  /* 0x000000020f157819 */ /* 0x140fe20000010e00 */
[----:B------:R-:W-:Y:S01]  /*3420*/  IMAD.SHL.U32 R15, R15, 0x4, RZ ;  /* 0x000000040f0f7824 */ /* 0x000fe200078e00ff */
[----:B------:R-:W-:Y:S02]  /*3430*/  SHF.R.U32.HI R0, RZ, 0x1e, R0 ;  /* 0x0000001eff007819 */ /* 0x000fe40000011600 */
[----:B------:R-:W-:Y:S02]  /*3440*/  SHF.R.S32.HI R24, RZ, 0x1f, R21 ;  /* 0x0000001fff187819 */ /* 0x000fe40000011415 */
[----:B------:R-:W-:Y:S02]  /*3450*/  LOP3.LUT R20, R21, R20, RZ, 0x3c, !PT ;  /* 0x0000001415147212 */ /* 0x000fe400078e3cff */
[C---:B------:R-:W-:Y:S02]  /*3460*/  LOP3.LUT R14, R24.reuse, R15, RZ, 0x3c, !PT ;  /* 0x0000000f180e7212 */ /* 0x040fe400078e3cff */
[----:B------:R-:W-:-:S02]  /*3470*/  LOP3.LUT R15, R24, R21, RZ, 0x3c, !PT ;  /* 0x00000015180f7212 */ /* 0x000fc400078e3cff */
[----:B------:R-:W-:Y:S02]  /*3480*/  LEA.HI R21, R21, R0, RZ, 0x1 ;  /* 0x0000000015157211 */ /* 0x000fe400078f08ff */
[----:B------:R-:W-:Y:S02]  /*3490*/  ISETP.GE.AND P0, PT, R20, RZ, PT ;  /* 0x000000ff1400720c */ /* 0x000fe40003f06270 */
[----:B------:R-:W1:Y:S01]  /*34a0*/  I2F.F64.S64 R14, R14 ;  /* 0x0000000e000e7312 */ /* 0x000e620000301c00 */
[----:B------:R-:W-:-:S04]  /*34b0*/  IMAD.MOV R0, RZ, RZ, -R21 ;  /* 0x000000ffff007224 */ /* 0x000fc800078e0a15 */
[----:B------:R-:W-:Y:S01]  /*34c0*/  @!P1 IMAD.MOV.U32 R21, RZ, RZ, R0 ;  /* 0x000000ffff159224 */ /* 0x000fe200078e0000 */
[----:B-1----:R-:W-:-:S10]  /*34d0*/  DMUL R26, R14, UR6 ;  /* 0x000000060e1a7c28 */ /* 0x002fd40008000000 */
[----:B------:R-:W0:Y:S02]  /*34e0*/  F2F.F32.F64 R26, R26 ;  /* 0x0000001a001a7310 */ /* 0x000e240000301000 */
[----:B0-----:R-:W-:Y:S01]  /*34f0*/  FSEL R25, -R26, R26, !P0 ;  /* 0x0000001a1a197208 */ /* 0x001fe20004000100 */
[----:B------:R-:W-:Y:S06]  /*3500*/  BRA `(.L_x_49) ;  /* 0x0000000000087947 */ /* 0x000fec0003800000 */
.L_x_50:
[----:B------:R-:W-:Y:S01]  /*3510*/  FMUL R25, RZ, R20 ;  /* 0x00000014ff197220 */ /* 0x000fe20000400000 */
[----:B------:R-:W-:-:S07]  /*3520*/  IMAD.MOV.U32 R21, RZ, RZ, RZ ;  /* 0x000000ffff157224 */ /* 0x000fce00078e00ff */
.L_x_49:
[----:B------:R-:W-:Y:S05]  /*3530*/  BSYNC.RECONVERGENT B0 ;  /* 0x0000000000007941 */ /* 0x000fea0003800200 */
.L_x_48:
        /* <DEDUP_REMOVED lines=27> */
[----:B------:R-:W-:-:S04]  /*36f0*/  FFMA R26, R21, -7.5497894158615963534e-08, R26 ;  /* 0xb3a22168151a7823 */ /* 0x000fc8000000001a */
[----:B------:R-:W-:Y:S01]  /*3700*/  FFMA R25, R21, -5.3903029534742383927e-15, R26 ;  /* 0xa7c234c515197823 */ /* 0x000fe2000000001a */
[----:B------:R-:W-:-:S03]  /*3710*/  IMAD.MOV.U32 R21, RZ, RZ, R0 ;  /* 0x000000ffff157224 */ /* 0x000fc600078e0000 */
        /* <DEDUP_REMOVED lines=9> */
.L_x_55:
        /* <DEDUP_REMOVED lines=43> */
.L_x_54:
[----:B------:R-:W-:Y:S01]  /*3a60*/  FMUL R14, RZ, R20 ;  /* 0x00000014ff0e7220 */ /* 0x000fe20000400000 */
[----:B------:R-:W-:-:S07]  /*3a70*/  IMAD.MOV.U32 R0, RZ, RZ, RZ ;  /* 0x000000ffff007224 */ /* 0x000fce00078e00ff */
.L_x_53:
[----:B------:R-:W-:Y:S05]  /*3a80*/  BSYNC.RECONVERGENT B0 ;  /* 0x0000000000007941 */ /* 0x000fea0003800200 */
.L_x_52:
        /* <DEDUP_REMOVED lines=26> */
.L_x_59:
        /* <DEDUP_REMOVED lines=17> */
[----:B0-----:R-:W-:-:S05]  /*3d40*/  IMAD R25, R0, -0x4, R1 ;  /* 0xfffffffc00197824 */ /* 0x001fca00078e0201 */
        /* <DEDUP_REMOVED lines=18> */
[----:B------:R-:W0:Y:S01]  /*3e70*/  I2F.F64.S64 R14, R14 ;  /* 0x0000000e000e7312 */ /* 0x000e220000301c00 */
[----:B------:R-:W-:-:S04]  /*3e80*/  IMAD.MOV R0, RZ, RZ, -R21 ;  /* 0x000000ffff007224 */ /* 0x000fc800078e0a15 */
[----:B------:R-:W-:Y:S01]  /*3e90*/  @!P1 IMAD.MOV.U32 R21, RZ, RZ, R0 ;  /* 0x000000ffff159224 */ /* 0x000fe200078e0000 */
[----:B0-----:R-:W-:-:S10]  /*3ea0*/  DMUL R26, R14, UR6 ;  /* 0x000000060e1a7c28 */ /* 0x001fd40008000000 */
[----:B------:R-:W0:Y:S02]  /*3eb0*/  F2F.F32.F64 R26, R26 ;  /* 0x0000001a001a7310 */ /* 0x000e240000301000 */
[----:B0-----:R-:W-:Y:S01]  /*3ec0*/  FSEL R25, -R26, R26, !P0 ;  /* 0x0000001a1a197208 */ /* 0x001fe20004000100 */
[----:B-1----:R-:W-:Y:S06]  /*3ed0*/  BRA `(.L_x_57) ;  /* 0x0000000000087947 */ /* 0x002fec0003800000 */
.L_x_58:
[----:B------:R-:W-:Y:S01]  /*3ee0*/  FMUL R25, RZ, R20 ;  /* 0x00000014ff197220 */ /* 0x000fe20000400000 */
[----:B------:R-:W-:-:S07]  /*3ef0*/  IMAD.MOV.U32 R21, RZ, RZ, RZ ;  /* 0x000000ffff157224 */ /* 0x000fce00078e00ff */
.L_x_57:
[----:B------:R-:W-:Y:S05]  /*3f00*/  BSYNC.RECONVERGENT B0 ;  /* 0x0000000000007941 */ /* 0x000fea0003800200 */
.L_x_56:
        /* <DEDUP_REMOVED lines=29> */
[----:B------:R-:W-:-:S03]  /*40e0*/  MOV R21, R0 ;  /* 0x0000000000157202 */ /* 0x000fc60000000f00 */
        /* <DEDUP_REMOVED lines=9> */
.L_x_63:
        /* <DEDUP_REMOVED lines=43> */
.L_x_62:
[----:B------:R-:W-:Y:S01]  /*4430*/  FMUL R14, RZ, R20 ;  /* 0x00000014ff0e7220 */ /* 0x000fe20000400000 */
[----:B------:R-:W-:-:S07]  /*4440*/  IMAD.MOV.U32 R0, RZ, RZ, RZ ;  /* 0x000000ffff007224 */ /* 0x000fce00078e00ff */
.L_x_61:
[----:B------:R-:W-:Y:S05]  /*4450*/  BSYNC.RECONVERGENT B0 ;  /* 0x0000000000007941 */ /* 0x000fea0003800200 */
.L_x_60:
        /* <DEDUP_REMOVED lines=26> */
.L_x_67:
        /* <DEDUP_REMOVED lines=43> */
.L_x_66:
[----:B------:R-:W-:Y:S01]  /*48b0*/  FMUL R25, RZ, R20 ;  /* 0x00000014ff197220 */ /* 0x000fe20000400000 */
[----:B------:R-:W-:-:S07]  /*48c0*/  IMAD.MOV.U32 R21, RZ, RZ, RZ ;  /* 0x000000ffff157224 */ /* 0x000fce00078e00ff */
.L_x_65:
[----:B------:R-:W-:Y:S05]  /*48d0*/  BSYNC.RECONVERGENT B0 ;  /* 0x0000000000007941 */ /* 0x000fea0003800200 */
.L_x_64:
        /* <DEDUP_REMOVED lines=39> */
.L_x_71:
        /* <DEDUP_REMOVED lines=14> */
[----:B------:R-:W-:Y:S02]  /*4c30*/  LOP3.LUT P0, RZ, R26, 0x1f, RZ, 0xc0, !PT ;  /* 0x0000001f1aff7812 */ /* 0x000fe4000780c0ff */
[----:B------:R-:W-:-:S04]  /*4c40*/  IADD3 R14, PT, PT, R14, -0x80, RZ ;  /* 0xffffff800e0e7810 */ /* 0x000fc80007ffe0ff */
        /* <DEDUP_REMOVED lines=27> */
.L_x_70:
[----:B------:R-:W-:Y:S01]  /*4e00*/  FMUL R14, RZ, R20 ;  /* 0x00000014ff0e7220 */ /* 0x000fe20000400000 */
[----:B------:R-:W-:-:S07]  /*4e10*/  IMAD.MOV.U32 R0, RZ, RZ, RZ ;  /* 0x000000ffff007224 */ /* 0x000fce00078e00ff */
.L_x_69:
[----:B------:R-:W-:Y:S05]  /*4e20*/  BSYNC.RECONVERGENT B0 ;  /* 0x0000000000007941 */ /* 0x000fea0003800200 */
.L_x_68:
        /* <DEDUP_REMOVED lines=26> */
.L_x_75:
        /* <DEDUP_REMOVED lines=43> */
.L_x_74:
[----:B------:R-:W-:Y:S01]  /*5280*/  FMUL R21, RZ, R20 ;  /* 0x00000014ff157220 */ /* 0x000fe20000400000 */
[----:B------:R-:W-:-:S07]  /*5290*/  IMAD.MOV.U32 R24, RZ, RZ, RZ ;  /* 0x000000ffff187224 */ /* 0x000fce00078e00ff */
.L_x_73:
[----:B------:R-:W-:Y:S05]  /*52a0*/  BSYNC.RECONVERGENT B0 ;  /* 0x0000000000007941 */ /* 0x000fea0003800200 */
.L_x_72:
        /* <DEDUP_REMOVED lines=9> */
[----:B------:R-:W-:Y:S01]  /*5340*/  LOP3.LUT P1, RZ, R24, 0x2, RZ, 0xc0, !PT ;  /* 0x0000000218ff7812 */ /* 0x000fe2000782c0ff */
[----:B------:R-:W-:Y:S01]  /*5350*/  BSSY.RECONVERGENT B0, `(.L_x_76) ;  /* 0x000004a000007945 */ /* 0x000fe20003800200 */
[----:B------:R-:W-:Y:S01]  /*5360*/  FSEL R15, R15, -0.00019574658654164522886, !P0 ;  /* 0xb94d41530f0f7808 */ /* 0x000fe20004000000 */
[----:B------:R-:W-:Y:S01]  /*5370*/  FMUL R26, R13, 0.63661974668502807617 ;  /* 0x3f22f9830d1a7820 */ /* 0x000fe20000400000 */
[----:B------:R-:W-:-:S02]  /*5380*/  FSEL R25, R17, 0.041666727513074874878, P0 ;  /* 0x3d2aaabb11197808 */ /* 0x000fc40000000000 */
[----:B------:R-:W-:-:S03]  /*5390*/  FSEL R21, R21, 1, P0 ;  /* 0x3f80000015157808 */ /* 0x000fc60000000000 */
[----:B------:R-:W0:Y:S01]  /*53a0*/  F2I.NTZ R26, R26 ;  /* 0x0000001a001a7305 */ /* 0x000e220000203100 */
[----:B------:R-:W-:Y:S01]  /*53b0*/  FFMA R15, R14, R15, R25 ;  /* 0x0000000f0e0f7223 */ /* 0x000fe20000000019 */
[----:B------:R-:W-:Y:S02]  /*53c0*/  FSEL R25, -R18, -0.4999999701976776123, P0 ;  /* 0xbeffffff12197808 */ /* 0x000fe40000000100 */
[----:B------:R-:W-:-:S03]  /*53d0*/  FSETP.GE.AND P0, PT, |R13|, 105615, PT ;  /* 0x47ce47800d00780b */ /* 0x000fc60003f06200 */
[C---:B------:R-:W-:Y:S01]  /*53e0*/  FFMA R15, R14.reuse, R15, R25 ;  /* 0x0000000f0e0f7223 */ /* 0x040fe20000000019 */
[----:B------:R-:W-:Y:S01]  /*53f0*/  FFMA R14, R14, R21, RZ ;  /* 0x000000150e0e7223 */ /* 0x000fe200000000ff */
[----:B------:R-:W1:Y:S03]  /*5400*/  LDS R0, [UR6+0x700] ;  /* 0x00070006ff007984 */ /* 0x000e660008000800 */
[----:B------:R-:W-:Y:S01]  /*5410*/  FFMA R14, R14, R15, R21 ;  /* 0x0000000f0e0e7223 */ /* 0x000fe20000000015 */
[----:B0-----:R-:W-:-:S03]  /*5420*/  I2FP.F32.S32 R24, R26 ;  /* 0x0000001a00187245 */ /* 0x001fc60000201400 */
[----:B------:R-:W-:Y:S02]  /*5430*/  @P1 FADD R14, RZ, -R14 ;  /* 0x8000000eff0e1221 */ /* 0x000fe40000000000 */
[----:B------:R-:W-:Y:S02]  /*5440*/  FFMA R25, R24, -1.5707962512969970703, R13 ;  /* 0xbfc90fda18197823 */ /* 0x000fe4000000000d */
        /* <DEDUP_REMOVED lines=13> */
.L_x_79:
        /* <DEDUP_REMOVED lines=18> */
[----:B------:R-:W3:Y:S04]  /*5640*/  LDL R25, [R21+0x18] ;  /* 0x0000180015197983 */ /* 0x000ee80000100800 */
[----:B------:R-:W3:Y:S04]  /*5650*/  LDL R14, [R21+0x14] ;  /* 0x00001400150e7983 */ /* 0x000ee80000100800 */
[----:B------:R-:W4:Y:S01]  /*5660*/  @P0 LDL R15, [R21+0x10] ;  /* 0x00001000150f0983 */ /* 0x000f220000100800 */
[----:B------:R-:W-:Y:S01]  /*5670*/  LOP3.LUT R20, R20, 0x1f, RZ, 0xc0, !PT ;  /* 0x0000001f14147812 */ /* 0x000fe200078ec0ff */
[----:B------:R-:W-:Y:S01]  /*5680*/  UMOV UR6, 0x54442d19 ;  /* 0x54442d1900067882 */ /* 0x000fe20000000000 */
[----:B------:R-:W-:-:S02]  /*5690*/  UMOV UR7, 0x3bf921fb ;  /* 0x3bf921fb00077882 */ /* 0x000fc40000000000 */
[-C--:B---3--:R-:W-:Y:S02]  /*56a0*/  @P0 SHF.L.W.U32.HI R25, R14, R20.reuse, R25 ;  /* 0x000000140e190219 */ /* 0x088fe40000010e19 */
[----:B----4-:R-:W-:Y:S02]  /*56b0*/  @P0 SHF.L.W.U32.HI R14, R15, R20, R14 ;  /* 0x000000140f0e0219 */ /* 0x010fe40000010e0e */
[----:B------:R-:W-:Y:S02]  /*56c0*/  ISETP.GE.AND P0, PT, R13, RZ, PT ;  /* 0x000000ff0d00720c */ /* 0x000fe40003f06270 */
[C-C-:B------:R-:W-:Y:S01]  /*56d0*/  SHF.L.W.U32.HI R26, R14.reuse, 0x2, R25.reuse ;  /* 0x000000020e1a7819 */ /* 0x140fe20000010e19 */
[----:B------:R-:W-:Y:S01]  /*56e0*/  IMAD.SHL.U32 R14, R14, 0x4, RZ ;  /* 0x000000040e0e7824 */ /* 0x000fe200078e00ff */
[----:B------:R-:W-:Y:S02]  /*56f0*/  SHF.R.U32.HI R25, RZ, 0x1e, R25 ;  /* 0x0000001eff197819 */ /* 0x000fe40000011619 */
[----:B------:R-:W-:-:S02]  /*5700*/  SHF.R.S32.HI R15, RZ, 0x1f, R26 ;  /* 0x0000001fff0f7819 */ /* 0x000fc4000001141a */
[C---:B--2---:R-:W-:Y:S02]  /*5710*/  LOP3.LUT R27, R26.reuse, R13, RZ, 0x3c, !PT ;  /* 0x0000000d1a1b7212 */ /* 0x044fe400078e3cff */
        /* <DEDUP_REMOVED lines=10> */
[----:B------:R-:W-:Y:S06]  /*57c0*/  BRA `(.L_x_77) ;  /* 0x0000000000087947 */ /* 0x000fec0003800000 */
.L_x_78:
[----:B------:R-:W-:Y:S01]  /*57d0*/  FMUL R14, RZ, R13 ;  /* 0x0000000dff0e7220 */ /* 0x000fe20000400000 */
[----:B------:R-:W-:-:S07]  /*57e0*/  IMAD.MOV.U32 R26, RZ, RZ, RZ ;  /* 0x000000ffff1a7224 */ /* 0x000fce00078e00ff */
.L_x_77:
[----:B------:R-:W-:Y:S05]  /*57f0*/  BSYNC.RECONVERGENT B0 ;  /* 0x0000000000007941 */ /* 0x000fea0003800200 */
.L_x_76:
[----:B------:R-:W-:Y:S01]  /*5800*/  FMUL R15, R14, R14 ;  /* 0x0000000e0e0f7220 */ /* 0x000fe20000400000 */
[C---:B------:R-:W-:Y:S01]  /*5810*/  LOP3.LUT R21, R26.reuse, 0x1, RZ, 0xc0, !PT ;  /* 0x000000011a157812 */ /* 0x040fe200078ec0ff */
[----:B------:R-:W-:Y:S02]  /*5820*/  BSSY.RECONVERGENT B0, `(.L_x_80) ;  /* 0x0000045000007945 */ /* 0x000fe40003800200 */
[----:B------:R-:W-:Y:S01]  /*5830*/  FFMA R20, R15, R16, -0.0013887860113754868507 ;  /* 0xbab607ed0f147423 */ /* 0x000fe20000000010 */
[----:B------:R-:W-:Y:S01]  /*5840*/  ISETP.NE.U32.AND P0, PT, R21, 0x1, PT ;  /* 0x000000011500780c */ /* 0x000fe20003f05070 */
[----:B------:R-:W-:-:S03]  /*5850*/  VIADD R21, R26, 0x1 ;  /* 0x000000011a157836 */ /* 0x000fc60000000000 */
[----:B------:R-:W-:Y:S02]  /*5860*/  FSEL R20, R20, -0.00019574658654164522886, P0 ;  /* 0xb94d415314147808 */ /* 0x000fe40000000000 */
[----:B------:R-:W-:Y:S02]  /*5870*/  FSEL R26, R17, 0.041666727513074874878, !P0 ;  /* 0x3d2aaabb111a7808 */ /* 0x000fe40004000000 */
[----:B------:R-:W-:Y:S02]  /*5880*/  LOP3.LUT P1, RZ, R21, 0x2, RZ, 0xc0, !PT ;  /* 0x0000000215ff7812 */ /* 0x000fe4000782c0ff */
[----:B------:R-:W-:Y:S01]  /*5890*/  FSEL R21, -R18, -0.4999999701976776123, !P0 ;  /* 0xbeffffff12157808 */ /* 0x000fe20004000100 */
[----:B------:R-:W-:Y:S01]  /*58a0*/  FFMA R20, R15, R20, R26 ;  /* 0x000000140f147223 */ /* 0x000fe2000000001a */
[----:B------:R-:W-:Y:S02]  /*58b0*/  FSEL R14, R14, 1, !P0 ;  /* 0x3f8000000e0e7808 */ /* 0x000fe40004000000 */
[----:B------:R-:W-:Y:S01]  /*58c0*/  FSETP.GE.AND P0, PT, |R13|, 105615, PT ;  /* 0x47ce47800d00780b */ /* 0x000fe20003f06200 */
[----:B------:R-:W-:-:S02]  /*58d0*/  FFMA R20, R15, R20, R21 ;  /* 0x000000140f147223 */ /* 0x000fc40000000015 */
        /* <DEDUP_REMOVED lines=8> */
[----:B------:R-:W-:Y:S01]  /*5960*/  MOV R21, RZ ;  /* 0x000000ff00157202 */ /* 0x000fe20000000f00 */
[----:B------:R-:W-:Y:S01]  /*5970*/  IMAD.MOV.U32 R22, RZ, RZ, RZ ;  /* 0x000000ffff167224 */ /* 0x000fe200078e00ff */
[----:B------:R-:W-:Y:S02]  /*5980*/  UMOV UR6, URZ ;  /* 0x000000ff00067c82 */ /* 0x000fe40008000000 */
[----:B------:R-:W-:-:S07]  /*5990*/  LOP3.LUT R19, R19, 0x80000000, RZ, 0xfc, !PT ;  /* 0x8000000013137812 */ /* 0x000fce00078efcff */
.L_x_83:
        /* <DEDUP_REMOVED lines=43> */
.L_x_82:
[----:B------:R-:W-:Y:S01]  /*5c50*/  FMUL R24, RZ, R13 ;  /* 0x0000000dff187220 */ /* 0x000fe20000400000 */
[----:B------:R-:W-:-:S07]  /*5c60*/  IMAD.MOV.U32 R22, RZ, RZ, RZ ;  /* 0x000000ffff167224 */ /* 0x000fce00078e00ff */
.L_x_81:
[----:B------:R-:W-:Y:S05]  /*5c70*/  BSYNC.RECONVERGENT B0 ;  /* 0x0000000000007941 */ /* 0x000fea0003800200 */
.L_x_80:
[----:B------:R-:W-:Y:S01]  /*5c80*/  FMUL R13, R24, R24 ;  /* 0x00000018180d7220 */ /* 0x000fe20000400000 */
[C---:B------:R-:W-:Y:S01]  /*5c90*/  LOP3.LUT R14, R22.reuse, 0x1, RZ, 0xc0, !PT ;  /* 0x00000001160e7812 */ /* 0x040fe200078ec0ff */
[----:B------:R-:W-:Y:S01]  /*5ca0*/  BAR.SYNC.DEFER_BLOCKING 0x0 ;  /* 0x0000000000007b1d */ /* 0x000fe20000010000 */
[----:B------:R-:W-:Y:S01]  /*5cb0*/  LOP3.LUT P1, RZ, R22, 0x2, RZ, 0xc0, !PT ;  /* 0x0000000216ff7812 */ /* 0x000fe2000782c0ff */
[----:B------:R-:W-:Y:S01]  /*5cc0*/  FFMA R16, R13, R16, -0.0013887860113754868507 ;  /* 0xbab607ed0d107423 */ /* 0x000fe20000000010 */
[----:B------:R-:W-:Y:S01]  /*5cd0*/  ISETP.NE.U32.AND P0, PT, R14, 0x1, PT ;  /* 0x000000010e00780c */ /* 0x000fe20003f05070 */
[----:B------:R-:W-:-:S03]  /*5ce0*/  UIADD3 UR5, UPT, UPT, UR5, 0x1, URZ ;  /* 0x0000000105057890 */ /* 0x000fc6000fffe0ff */
[----:B------:R-:W-:Y:S01]  /*5cf0*/  FSEL R14, R17, 0.041666727513074874878, P0 ;  /* 0x3d2aaabb110e7808 */ /* 0x000fe20000000000 */
[----:B------:R-:W-:Y:S01]  /*5d00*/  UISETP.NE.AND UP1, UPT, UR5, 0x8, UPT ;  /* 0x000000080500788c */ /* 0x000fe2000bf25270 */
[----:B------:R-:W-:Y:S02]  /*5d10*/  FSEL R16, R16, -0.00019574658654164522886, !P0 ;  /* 0xb94d415310107808 */ /* 0x000fe40004000000 */
[----:B------:R-:W-:Y:S02]  /*5d20*/  FSEL R15, -R18, -0.4999999701976776123, P0 ;  /* 0xbeffffff120f7808 */ /* 0x000fe40000000100 */
[----:B------:R-:W-:Y:S01]  /*5d30*/  FSEL R24, R24, 1, P0 ;  /* 0x3f80000018187808 */ /* 0x000fe20000000000 */
[----:B------:R-:W-:-:S04]  /*5d40*/  FFMA R14, R13, R16, R14 ;  /* 0x000000100d0e7223 */ /* 0x000fc8000000000e */
[C---:B------:R-:W-:Y:S01]  /*5d50*/  FFMA R14, R13.reuse, R14, R15 ;  /* 0x0000000e0d0e7223 */ /* 0x040fe2000000000f */
[----:B------:R-:W-:-:S04]  /*5d60*/  FFMA R13, R13, R24, RZ ;  /* 0x000000180d0d7223 */ /* 0x000fc800000000ff */
[----:B------:R-:W-:-:S04]  /*5d70*/  FFMA R13, R13, R14, R24 ;  /* 0x0000000e0d0d7223 */ /* 0x000fc80000000018 */
[----:B------:R-:W-:-:S04]  /*5d80*/  @P1 FADD R13, RZ, -R13 ;  /* 0x8000000dff0d1221 */ /* 0x000fc80000000000 */
[----:B------:R-:W-:Y:S01]  /*5d90*/  FFMA R0, -R0, R13, R23 ;  /* 0x0000000d00007223 */ /* 0x000fe20000000117 */
[----:B------:R-:W-:Y:S06]  /*5da0*/  BRA.U UP1, `(.L_x_84) ;  /* 0xffffffad01f87547 */ /* 0x000fec000b83ffff */
[----:B------:R-:W-:Y:S05]  /*5db0*/  BRA.U UP0, `(.L_x_85) ;  /* 0xffffffad008c7547 */ /* 0x000fea000b83ffff */
[----:B------:R-:W0:Y:S01]  /*5dc0*/  S2R R2, SR_TID.X ;  /* 0x0000000000027919 */ /* 0x000e220000002100 */
[----:B------:R-:W1:Y:S01]  /*5dd0*/  LDC R6, c[0x0][0x3c0] ;  /* 0x0000f000ff067b82 */ /* 0x000e620000000800 */
[----:B------:R-:W2:Y:S01]  /*5de0*/  LDCU UR5, c[0x0][0x3bc] ;  /* 0x00007780ff0577ac */ /* 0x000ea20008000800 */
[----:B------:R-:W0:Y:S01]  /*5df0*/  S2R R3, SR_TID.Y ;  /* 0x0000000000037919 */ /* 0x000e220000002200 */
[----:B------:R-:W3:Y:S01]  /*5e00*/  S2R R4, SR_TID.Z ;  /* 0x0000000000047919 */ /* 0x000ee20000002300 */
[----:B0-----:R-:W-:-:S04]  /*5e10*/  IMAD R3, R3, 0x8, R2 ;  /* 0x0000000803037824 */ /* 0x001fc800078e0202 */
[----:B---3--:R-:W-:-:S04]  /*5e20*/  IMAD R3, R4, 0x40, R3 ;  /* 0x0000004004037824 */ /* 0x008fc800078e0203 */
[----:B-1----:R-:W-:-:S05]  /*5e30*/  IMAD R6, R6, 0x200, R3 ;  /* 0x0000020006067824 */ /* 0x002fca00078e0203 */
[----:B--2---:R-:W-:-:S13]  /*5e40*/  ISETP.GE.AND P0, PT, R6, UR5, PT ;  /* 0x0000000506007c0c */ /* 0x004fda000bf06270 */
[----:B------:R-:W-:Y:S05]  /*5e50*/  @P0 EXIT ;  /* 0x000000000000094d */ /* 0x000fea0003800000 */
[----:B------:R-:W0:Y:S01]  /*5e60*/  LDC.64 R2, c[0x0][0x3a0] ;  /* 0x0000e800ff027b82 */ /* 0x000e220000000a00 */
[----:B------:R-:W-:-:S07]  /*5e70*/  LEA R7, R6, UR8, 0x9 ;  /* 0x0000000806077c11 */ /* 0x000fce000f8e48ff */
[----:B------:R-:W1:Y:S01]  /*5e80*/  LDC.64 R4, c[0x0][0x3a8] ;  /* 0x0000ea00ff047b82 */ /* 0x000e620000000a00 */
[----:B0-----:R-:W-:-:S05]  /*5e90*/  IMAD.WIDE R2, R7, 0x4, R2 ;  /* 0x0000000407027825 */ /* 0x001fca00078e0202 */
[----:B------:R-:W-:Y:S01]  /*5ea0*/  STG.E desc[UR10][R2.64], R20 ;  /* 0x0000001402007986 */ /* 0x000fe2000c10190a */
[----:B-1----:R-:W-:-:S05]  /*5eb0*/  IMAD.WIDE R4, R7, 0x4, R4 ;  /* 0x0000000407047825 */ /* 0x002fca00078e0204 */
[----:B------:R-:W-:Y:S01]  /*5ec0*/  STG.E desc[UR10][R4.64], R0 ;  /* 0x0000000004007986 */ /* 0x000fe2000c10190a */
[----:B------:R-:W-:Y:S05]  /*5ed0*/  EXIT ;  /* 0x000000000000794d */ /* 0x000fea0003800000 */
        .weak           $__internal_0_$__cuda_sm3x_div_rn_noftz_f32_slowpath
        .type           $__internal_0_$__cuda_sm3x_div_rn_noftz_f32_slowpath,@function
        .size           $__internal_0_$__cuda_sm3x_div_rn_noftz_f32_slowpath,(.L_x_98 - $__internal_0_$__cuda_sm3x_div_rn_noftz_f32_slowpath)
$__internal_0_$__cuda_sm3x_div_rn_noftz_f32_slowpath:
[----:B------:R-:W-:Y:S01]  /*5ee0*/  SHF.R.U32.HI R15, RZ, 0x17, R14 ;  /* 0x00000017ff0f7819 */ /* 0x000fe2000001160e */
[----:B------:R-:W-:Y:S01]  /*5ef0*/  BSSY.RECONVERGENT B1, `(.L_x_86) ;  /* 0x0000062000017945 */ /* 0x000fe20003800200 */
[----:B------:R-:W-:Y:S02]  /*5f00*/  SHF.R.U32.HI R18, RZ, 0x17, R13 ;  /* 0x00000017ff127819 */ /* 0x000fe4000001160d */
[----:B------:R-:W-:Y:S02]  /*5f10*/  LOP3.LUT R15, R15, 0xff, RZ, 0xc0, !PT ;  /* 0x000000ff0f0f7812 */ /* 0x000fe400078ec0ff */
[----:B------:R-:W-:-:S03]  /*5f20*/  LOP3.LUT R23, R18, 0xff, RZ, 0xc0, !PT ;  /* 0x000000ff12177812 */ /* 0x000fc600078ec0ff */
[----:B------:R-:W-:Y:S02]  /*5f30*/  VIADD R21, R15, 0xffffffff ;  /* 0xffffffff0f157836 */ /* 0x000fe40000000000 */
[----:B------:R-:W-:-:S03]  /*5f40*/  VIADD R19, R23, 0xffffffff ;  /* 0xffffffff17137836 */ /* 0x000fc60000000000 */
[----:B------:R-:W-:-:S04]  /*5f50*/  ISETP.GT.U32.AND P0, PT, R21, 0xfd, PT ;  /* 0x000000fd1500780c */ /* 0x000fc80003f04070 */
[----:B------:R-:W-:-:S13]  /*5f60*/  ISETP.GT.U32.OR P0, PT, R19, 0xfd, P0 ;  /* 0x000000fd1300780c */ /* 0x000fda0000704470 */
[----:B------:R-:W-:Y:S01]  /*5f70*/  @!P0 IMAD.MOV.U32 R18, RZ, RZ, RZ ;  /* 0x000000ffff128224 */ /* 0x000fe200078e00ff */
[----:B------:R-:W-:Y:S06]  /*5f80*/  @!P0 BRA `(.L_x_87) ;  /* 0x00000000005c8947 */ /* 0x000fec0003800000 */
[----:B------:R-:W-:Y:S02]  /*5f90*/  FSETP.GTU.FTZ.AND P0, PT, |R13|, +INF , PT ;  /* 0x7f8000000d00780b */ /* 0x000fe40003f1c200 */
[----:B------:R-:W-:-:S04]  /*5fa0*/  FSETP.GTU.FTZ.AND P1, PT, |R14|, +INF , PT ;  /* 0x7f8000000e00780b */ /* 0x000fc80003f3c200 */
[----:B------:R-:W-:-:S13]  /*5fb0*/  PLOP3.LUT P0, PT, P0, P1, PT, 0xf8, 0x8f ;  /* 0x00000000008f781c */ /* 0x000fda0000703f70 */
[----:B------:R-:W-:Y:S05]  /*5fc0*/  @P0 BRA `(.L_x_88) ;  /* 0x00000004004c0947 */ /* 0x000fea0003800000 */
[----:B------:R-:W-:-:S13]  /*5fd0*/  LOP3.LUT P0, RZ, R14, 0x7fffffff, R13, 0xc8, !PT ;  /* 0x7fffffff0eff7812 */ /* 0x000fda000780c80d */
[----:B------:R-:W-:Y:S05]  /*5fe0*/  @!P0 BRA `(.L_x_89) ;  /* 0x00000004003c8947 */ /* 0x000fea0003800000 */
[C---:B------:R-:W-:Y:S02]  /*5ff0*/  FSETP.NEU.FTZ.AND P2, PT, |R13|.reuse, +INF , PT ;  /* 0x7f8000000d00780b */ /* 0x040fe40003f5d200 */
[----:B------:R-:W-:Y:S02]  /*6000*/  FSETP.NEU.FTZ.AND P1, PT, |R14|, +INF , PT ;  /* 0x7f8000000e00780b */ /* 0x000fe40003f3d200 */
[----:B------:R-:W-:-:S11]  /*6010*/  FSETP.NEU.FTZ.AND P0, PT, |R13|, +INF , PT ;  /* 0x7f8000000d00780b */ /* 0x000fd60003f1d200 */
[----:B------:R-:W-:Y:S05]  /*6020*/  @!P1 BRA !P2, `(.L_x_89) ;  /* 0x00000004002c9947 */ /* 0x000fea0005000000 */
[----:B------:R-:W-:-:S04]  /*6030*/  LOP3.LUT P2, RZ, R13, 0x7fffffff, RZ, 0xc0, !PT ;  /* 0x7fffffff0dff7812 */ /* 0x000fc8000784c0ff */
[----:B------:R-:W-:-:S13]  /*6040*/  PLOP3.LUT P1, PT, P1, P2, PT, 0x2f, 0xf2 ;  /* 0x0000000000f2781c */ /* 0x000fda0000f24577 */
[----:B------:R-:W-:Y:S05]  /*6050*/  @P1 BRA `(.L_x_90) ;  /* 0x0000000400181947 */ /* 0x000fea0003800000 */
[----:B------:R-:W-:-:S04]  /*6060*/  LOP3.LUT P1, RZ, R14, 0x7fffffff, RZ, 0xc0, !PT ;  /* 0x7fffffff0eff7812 */ /* 0x000fc8000782c0ff */
[----:B------:R-:W-:-:S13]  /*6070*/  PLOP3.LUT P0, PT, P0, P1, PT, 0x2f, 0xf2 ;  /* 0x0000000000f2781c */ /* 0x000fda0000702577 */
[----:B------:R-:W-:Y:S05]  /*6080*/  @P0 BRA `(.L_x_91) ;  /* 0x0000000400000947 */ /* 0x000fea0003800000 */
[----:B------:R-:W-:Y:S02]  /*6090*/  ISETP.GE.AND P0, PT, R19, RZ, PT ;  /* 0x000000ff1300720c */ /* 0x000fe40003f06270 */
[----:B------:R-:W-:-:S11]  /*60a0*/  ISETP.GE.AND P1, PT, R21, RZ, PT ;  /* 0x000000ff1500720c */ /* 0x000fd60003f26270 */
[----:B------:R-:W-:Y:S02]  /*60b0*/  @P0 IMAD.MOV.U32 R18, RZ, RZ, RZ ;  /* 0x000000ffff120224 */ /* 0x000fe400078e00ff */
[----:B------:R-:W-:Y:S01]  /*60c0*/  @!P0 FFMA R13, R13, 1.84467440737095516160e+19, RZ ;  /* 0x5f8000000d0d8823 */ /* 0x000fe200000000ff */
[----:B------:R-:W-:Y:S02]  /*60d0*/  @!P0 IMAD.MOV.U32 R18, RZ, RZ, -0x40 ;  /* 0xffffffc0ff128424 */ /* 0x000fe400078e00ff */
[----:B------:R-:W-:Y:S02]  /*60e0*/  @!P1 FFMA R14, R14, 1.84467440737095516160e+19, RZ ;  /* 0x5f8000000e0e9823 */ /* 0x000fe400000000ff */
[----:B------:R-:W-:-:S07]  /*60f0*/  @!P1 VIADD R18, R18, 0x40 ;  /* 0x0000004012129836 */ /* 0x000fce0000000000 */
.L_x_87:
[----:B------:R-:W-:Y:S01]  /*6100*/  LEA R19, R15, 0xc0800000, 0x17 ;  /* 0xc08000000f137811 */ /* 0x000fe200078eb8ff */
[----:B------:R-:W-:Y:S04]  /*6110*/  BSSY.RECONVERGENT B2, `(.L_x_92) ;  /* 0x0000036000027945 */ /* 0x000fe80003800200 */
[----:B------:R-:W-:Y:S02]  /*6120*/  IMAD.IADD R21, R14, 0x1, -R19 ;  /* 0x000000010e157824 */ /* 0x000fe400078e0a13 */
[----:B------:R-:W-:Y:S02]  /*6130*/  VIADD R14, R23, 0xffffff81 ;  /* 0xffffff81170e7836 */ /* 0x000fe40000000000 */
[----:B------:R-:W0:Y:S01]  /*6140*/  MUFU.RCP R22, R21 ;  /* 0x0000001500167308 */ /* 0x000e220000001000 */
[----:B------:R-:W-:Y:S01]  /*6150*/  FADD.FTZ R24, -R21, -RZ ;  /* 0x800000ff15187221 */ /* 0x000fe20000010100 */
[C---:B------:R-:W-:Y:S01]  /*6160*/  IMAD R13, R14.reuse, -0x800000, R13 ;  /* 0xff8000000e0d7824 */ /* 0x040fe200078e020d */
[----:B------:R-:W-:-:S05]  /*6170*/  IADD3 R15, PT, PT, R14, 0x7f, -R15 ;  /* 0x0000007f0e0f7810 */ /* 0x000fca0007ffe80f */
[----:B------:R-:W-:Y:S02]  /*6180*/  IMAD.IADD R15, R15, 0x1, R18 ;  /* 0x000000010f0f7824 */ /* 0x000fe400078e0212 */
[----:B0-----:R-:W-:-:S04]  /*6190*/  FFMA R19, R22, R24, 1 ;  /* 0x3f80000016137423 */ /* 0x001fc80000000018 */
[----:B------:R-:W-:-:S04]  /*61a0*/  FFMA R22, R22, R19, R22 ;  /* 0x0000001316167223 */ /* 0x000fc80000000016 */
[----:B------:R-:W-:-:S04]  /*61b0*/  FFMA R19, R13, R22, RZ ;  /* 0x000000160d137223 */ /* 0x000fc800000000ff */
[----:B------:R-:W-:-:S04]  /*61c0*/  FFMA R23, R24, R19, R13 ;  /* 0x0000001318177223 */ /* 0x000fc8000000000d */
[----:B------:R-:W-:-:S04]  /*61d0*/  FFMA R19, R22, R23, R19 ;  /* 0x0000001716137223 */ /* 0x000fc80000000013 */
[----:B------:R-:W-:-:S04]  /*61e0*/  FFMA R24, R24, R19, R13 ;  /* 0x0000001318187223 */ /* 0x000fc8000000000d */
[----:B------:R-:W-:-:S05]  /*61f0*/  FFMA R13, R22, R24, R19 ;  /* 0x00000018160d7223 */ /* 0x000fca0000000013 */
[----:B------:R-:W-:-:S04]  /*6200*/  SHF.R.U32.HI R14, RZ, 0x17, R13 ;  /* 0x00000017ff0e7819 */ /* 0x000fc8000001160d */
[----:B------:R-:W-:-:S05]  /*6210*/  LOP3.LUT R14, R14, 0xff, RZ, 0xc0, !PT ;  /* 0x000000ff0e0e7812 */ /* 0x000fca00078ec0ff */
[----:B------:R-:W-:-:S04]  /*6220*/  IMAD.IADD R21, R14, 0x1, R15 ;  /* 0x000000010e157824 */ /* 0x000fc800078e020f */
[----:B------:R-:W-:-:S05]  /*6230*/  VIADD R14, R21, 0xffffffff ;  /* 0xffffffff150e7836 */ /* 0x000fca0000000000 */
[----:B------:R-:W-:-:S13]  /*6240*/  ISETP.GE.U32.AND P0, PT, R14, 0xfe, PT ;  /* 0x000000fe0e00780c */ /* 0x000fda0003f06070 */
[----:B------:R-:W-:Y:S05]  /*6250*/  @!P0 BRA `(.L_x_93) ;  /* 0x0000000000808947 */ /* 0x000fea0003800000 */
[----:B------:R-:W-:-:S13]  /*6260*/  ISETP.GT.AND P0, PT, R21, 0xfe, PT ;  /* 0x000000fe1500780c */ /* 0x000fda0003f04270 */
[----:B------:R-:W-:Y:S05]  /*6270*/  @P0 BRA `(.L_x_94) ;  /* 0x00000000006c0947 */ /* 0x000fea0003800000 */
[----:B------:R-:W-:-:S13]  /*6280*/  ISETP.GE.AND P0, PT, R21, 0x1, PT ;  /* 0x000000011500780c */ /* 0x000fda0003f06270 */
[----:B------:R-:W-:Y:S05]  /*6290*/  @P0 BRA `(.L_x_95) ;  /* 0x0000000000740947 */ /* 0x000fea0003800000 */
[----:B------:R-:W-:Y:S02]  /*62a0*/  ISETP.GE.AND P0, PT, R21, -0x18, PT ;  /* 0xffffffe81500780c */ /* 0x000fe40003f06270 */
[----:B------:R-:W-:-:S11]  /*62b0*/  LOP3.LUT R13, R13, 0x80000000, RZ, 0xc0, !PT ;  /* 0x800000000d0d7812 */ /* 0x000fd600078ec0ff */
[----:B------:R-:W-:Y:S05]  /*62c0*/  @!P0 BRA `(.L_x_95) ;  /* 0x0000000000688947 */ /* 0x000fea0003800000 */
[-C--:B------:R-:W-:Y:S01]  /*62d0*/  FFMA.RZ R14, R22, R24.reuse, R19 ;  /* 0x00000018160e7223 */ /* 0x080fe2000000c013 */
[C---:B------:R-:W-:Y:S01]  /*62e0*/  VIADD R18, R21.reuse, 0x20 ;  /* 0x0000002015127836 */ /* 0x040fe20000000000 */
[C---:B------:R-:W-:Y:S02]  /*62f0*/  ISETP.NE.AND P2, PT, R21.reuse, RZ, PT ;  /* 0x000000ff1500720c */ /* 0x040fe40003f45270 */
[----:B------:R-:W-:Y:S01]  /*6300*/  ISETP.NE.AND P1, PT, R21, RZ, PT ;  /* 0x000000ff1500720c */ /* 0x000fe20003f25270 */
[----:B------:R-:W-:Y:S01]  /*6310*/  IMAD.MOV R21, RZ, RZ, -R21 ;  /* 0x000000ffff157224 */ /* 0x000fe200078e0a15 */
[----:B------:R-:W-:Y:S01]  /*6320*/  LOP3.LUT R15, R14, 0x7fffff, RZ, 0xc0, !PT ;  /* 0x007fffff0e0f7812 */ /* 0x000fe200078ec0ff */
[CCC-:B------:R-:W-:Y:S01]  /*6330*/  FFMA.RP R14, R22.reuse, R24.reuse, R19.reuse ;  /* 0x00000018160e7223 */ /* 0x1c0fe20000008013 */
[----:B------:R-:W-:Y:S02]  /*6340*/  FFMA.RM R19, R22, R24, R19 ;  /* 0x0000001816137223 */ /* 0x000fe40000004013 */
[----:B------:R-:W-:-:S03]  /*6350*/  LOP3.LUT R15, R15, 0x800000, RZ, 0xfc, !PT ;  /* 0x008000000f0f7812 */ /* 0x000fc600078efcff */
[----:B------:R-:W-:Y:S02]  /*6360*/  FSETP.NEU.FTZ.AND P0, PT, R14, R19, PT ;  /* 0x000000130e00720b */ /* 0x000fe40003f1d000 */
[----:B------:R-:W-:Y:S02]  /*6370*/  SHF.L.U32 R18, R15, R18, RZ ;  /* 0x000000120f127219 */ /* 0x000fe400000006ff */
[----:B------:R-:W-:Y:S02]  /*6380*/  SEL R14, R21, RZ, P2 ;  /* 0x000000ff150e7207 */ /* 0x000fe40001000000 */
[----:B------:R-:W-:Y:S02]  /*6390*/  ISETP.NE.AND P1, PT, R18, RZ, P1 ;  /* 0x000000ff1200720c */ /* 0x000fe40000f25270 */
[----:B------:R-:W-:Y:S02]  /*63a0*/  SHF.R.U32.HI R14, RZ, R14, R15 ;  /* 0x0000000eff0e7219 */ /* 0x000fe4000001160f */
[----:B------:R-:W-:-:S02]  /*63b0*/  PLOP3.LUT P0, PT, P0, P1, PT, 0xf8, 0x8f ;  /* 0x00000000008f781c */ /* 0x000fc40000703f70 */
[----:B------:R-:W-:Y:S02]  /*63c0*/  SHF.R.U32.HI R18, RZ, 0x1, R14 ;  /* 0x00000001ff127819 */ /* 0x000fe4000001160e */
[----:B------:R-:W-:-:S04]  /*63d0*/  SEL R15, RZ, 0x1, !P0 ;  /* 0x00000001ff0f7807 */ /* 0x000fc80004000000 */
[----:B------:R-:W-:-:S04]  /*63e0*/  LOP3.LUT R15, R15, 0x1, R18, 0xf8, !PT ;  /* 0x000000010f0f7812 */ /* 0x000fc800078ef812 */
[----:B------:R-:W-:-:S05]  /*63f0*/  LOP3.LUT R15, R15, R14, RZ, 0xc0, !PT ;  /* 0x0000000e0f0f7212 */ /* 0x000fca00078ec0ff */
[----:B------:R-:W-:-:S05]  /*6400*/  IMAD.IADD R18, R18, 0x1, R15 ;  /* 0x0000000112127824 */ /* 0x000fca00078e020f */
[----:B------:R-:W-:Y:S01]  /*6410*/  LOP3.LUT R13, R18, R13, RZ, 0xfc, !PT ;  /* 0x0000000d120d7212 */ /* 0x000fe200078efcff */
[----:B------:R-:W-:Y:S06]  /*6420*/  BRA `(.L_x_95) ;  /* 0x0000000000107947 */ /* 0x000fec0003800000 */
.L_x_94:
[----:B------:R-:W-:-:S04]  /*6430*/  LOP3.LUT R13, R13, 0x80000000, RZ, 0xc0, !PT ;  /* 0x800000000d0d7812 */ /* 0x000fc800078ec0ff */
[----:B------:R-:W-:Y:S01]  /*6440*/  LOP3.LUT R13, R13, 0x7f800000, RZ, 0xfc, !PT ;  /* 0x7f8000000d0d7812 */ /* 0x000fe200078efcff */
[----:B------:R-:W-:Y:S06]  /*6450*/  BRA `(.L_x_95) ;  /* 0x0000000000047947 */ /* 0x000fec0003800000 */
.L_x_93:
[----:B------:R-:W-:-:S07]  /*6460*/  IMAD R13, R15, 0x800000, R13 ;  /* 0x008000000f0d7824 */ /* 0x000fce00078e020d */
.L_x_95:
[----:B------:R-:W-:Y:S05]  /*6470*/  BSYNC.RECONVERGENT B2 ;  /* 0x0000000000027941 */ /* 0x000fea0003800200 */
.L_x_92:
[----:B------:R-:W-:Y:S05]  /*6480*/  BRA `(.L_x_96) ;  /* 0x0000000000207947 */ /* 0x000fea0003800000 */
.L_x_91:
[----:B------:R-:W-:-:S04]  /*6490*/  LOP3.LUT R13, R14, 0x80000000, R13, 0x48, !PT ;  /* 0x800000000e0d7812 */ /* 0x000fc800078e480d */
[----:B------:R-:W-:Y:S01]  /*64a0*/  LOP3.LUT R13, R13, 0x7f800000, RZ, 0xfc, !PT ;  /* 0x7f8000000d0d7812 */ /* 0x000fe200078efcff */
[----:B------:R-:W-:Y:S06]  /*64b0*/  BRA `(.L_x_96) ;  /* 0x0000000000147947 */ /* 0x000fec0003800000 */
.L_x_90:
[----:B------:R-:W-:Y:S01]  /*64c0*/  LOP3.LUT R13, R14, 0x80000000, R13, 0x48, !PT ;  /* 0x800000000e0d7812 */ /* 0x000fe200078e480d */
[----:B------:R-:W-:Y:S06]  /*64d0*/  BRA `(.L_x_96) ;  /* 0x00000000000c7947 */ /* 0x000fec0003800000 */
.L_x_89:
[----:B------:R-:W0:Y:S01]  /*64e0*/  MUFU.RSQ R13, -QNAN ;  /* 0xffc00000000d7908 */ /* 0x000e220000001400 */
[----:B------:R-:W-:Y:S05]  /*64f0*/  BRA `(.L_x_96) ;  /* 0x0000000000047947 */ /* 0x000fea0003800000 */
.L_x_88:
[----:B------:R-:W-:-:S07]  /*6500*/  FADD.FTZ R13, R13, R14 ;  /* 0x0000000e0d0d7221 */ /* 0x000fce0000010000 */
.L_x_96:
[----:B------:R-:W-:Y:S05]  /*6510*/  BSYNC.RECONVERGENT B1 ;  /* 0x0000000000017941 */ /* 0x000fea0003800200 */
.L_x_86:
[----:B------:R-:W-:Y:S02]  /*6520*/  IMAD.MOV.U32 R14, RZ, RZ, R16 ;  /* 0x000000ffff0e7224 */ /* 0x000fe400078e0010 */
[----:B------:R-:W-:-:S04]  /*6530*/  IMAD.MOV.U32 R15, RZ, RZ, 0x0 ;  /* 0x00000000ff0f7424 */ /* 0x000fc800078e00ff */
[----:B0-----:R-:W-:Y:S05]  /*6540*/  RET.REL.NODEC R14 `(_Z2FTPfS_S_S_S_S_iiiii) ;  /* 0xffffff980eac7950 */ /* 0x001fea0003c3ffff */
.L_x_97:
        /* <DEDUP_REMOVED lines=11> */
.L_x_98:


//--------------------- .nv.global.init           --------------------------
	.section	.nv.global.init,"aw",@progbits
	.align	4
.nv.global.init:
	.type		__cudart_i2opi_f,@object
	.size		__cudart_i2opi_f,(.L_0 - __cudart_i2opi_f)
__cudart_i2opi_f:
        /*0000*/ 	.byte	0x41, 0x90, 0x43, 0x3c, 0x99, 0x95, 0x62, 0xdb, 0xc0, 0xdd, 0x34, 0xf5, 0xd1, 0x57, 0x27, 0xfc
        /*0010*/ 	.byte	0x29, 0x15, 0x44, 0x4e, 0x6e, 0x83, 0xf9, 0xa2
.L_0:


//--------------------- .nv.shared._Z5FTfinPfS_S_S_ --------------------------
	.section	.nv.shared._Z5FTfinPfS_S_S_,"aw",@nobits
	.sectionflags	@""
	.align	4
.nv.shared._Z5FTfinPfS_S_S_:
	.zero		5120


//--------------------- .nv.shared.reserved.0     --------------------------
	.section	.nv.shared.reserved.0,"aw",@nobits
	.weak		__nv_reservedSMEM_offset_0_alias
	.size		__nv_reservedSMEM_offset_0_alias, 0, 64
	.other		__nv_reservedSMEM_offset_0_alias,@"STO_CUDA_RESERVED_SHARED STV_DEFAULT"
__nv_reservedSMEM_offset_0_alias:
	.zero		0
	.zero		64


//--------------------- .nv.shared._Z2FTPfS_S_S_S_S_iiiii --------------------------
	.section	.nv.shared._Z2FTPfS_S_S_S_S_iiiii,"aw",@nobits
	.sectionflags	@""
	.align	4
.nv.shared._Z2FTPfS_S_S_S_S_iiiii:
	.zero		3072


//--------------------- .nv.constant0._Z5FTfinPfS_S_S_ --------------------------
	.section	.nv.constant0._Z5FTfinPfS_S_S_,"a",@progbits
	.sectionflags	@""
	.align	4
.nv.constant0._Z5FTfinPfS_S_S_:
	.zero		928


//--------------------- .nv.constant0._Z2FTPfS_S_S_S_S_iiiii --------------------------
	.section	.nv.constant0._Z2FTPfS_S_S_S_S_iiiii,"a",@progbits
	.sectionflags	@""
	.align	4
.nv.constant0._Z2FTPfS_S_S_S_S_iiiii:
	.zero		964


//--------------------- SYMBOLS --------------------------

	.type		.nv.reservedSmem.offset0,@object
	.size		.nv.reservedSmem.offset0,0x4
	.type		.nv.reservedSmem.cap,@object
	.size		.nv.reservedSmem.cap,0x4
